	.target	sm_90a

	.elftype	@"ET_EXEC"


//--------------------- .note.nv.tkinfo           --------------------------
	.section	.note.nv.tkinfo,"",@"SHT_NOTE"
	.sectionflags	@"SHF_NOTE_NV_TKINFO"
	.tkinfo
        /*0018*/ 	.word	0x00000002
        /*0030*/ 	.string	""
        /*0030*/ 	.string	"ptxas"
        /*0030*/ 	.string	"Cuda compilation tools, release 13.0, V13.0.88"
        /*0030*/ 	.string	"Build cuda_13.0.r13.0/compiler.36424714_0"
        /*0030*/ 	.string	"-v  -suppress-debug-info  -lineinfo  -arch sm_90a "



//--------------------- .note.nv.cuinfo           --------------------------
	.section	.note.nv.cuinfo,"",@"SHT_NOTE"
	.sectionflags	@"SHF_NOTE_NV_CUINFO"
        /*0018*/ 	.short	0x0002
        /*001a*/ 	.short	0x005a
        /*001c*/ 	.short	0x0082
	.zero		2


//--------------------- .nv.info                  --------------------------
	.section	.nv.info,"",@"SHT_CUDA_INFO"
	.align	4


	//----- nvinfo : EIATTR_REGCOUNT
	.align		4
        /*0000*/ 	.byte	0x04, 0x2f
        /*0002*/ 	.short	(.L_1 - .L_0)
	.align		4
.L_0:
        /*0004*/ 	.word	index@(gluon_wgmma)
        /*0008*/ 	.word	0x000000ff


	//----- nvinfo : EIATTR_FRAME_SIZE
	.align		4
.L_1:
        /*000c*/ 	.byte	0x04, 0x11
        /*000e*/ 	.short	(.L_3 - .L_2)
	.align		4
.L_2:
        /*0010*/ 	.word	index@(gluon_wgmma)
        /*0014*/ 	.word	0x000008e0


	//----- nvinfo : EIATTR_MIN_STACK_SIZE
	.align		4
.L_3:
        /*0018*/ 	.byte	0x04, 0x12
        /*001a*/ 	.short	(.L_5 - .L_4)
	.align		4
.L_4:
        /*001c*/ 	.word	index@(gluon_wgmma)
        /*0020*/ 	.word	0x000008e0
.L_5:


//--------------------- .nv.compat                --------------------------
	.section	.nv.compat,"",@"SHT_CUDA_COMPAT_INFO"
	.align	4
        /*0000*/ 	.byte	0x02, 0x09, 0x01, 0x00, 0x02, 0x02, 0x04, 0x00, 0x02, 0x05, 0x05, 0x00, 0x03, 0x07, 0x01, 0x01
        /*0010*/ 	.byte	0x02, 0x03, 0x03, 0x00, 0x02, 0x06, 0x01, 0x00, 0x04, 0x0b, 0x08, 0x00, 0x00, 0x00, 0x00, 0x00
        /*0020*/ 	.byte	0x00, 0x00, 0x00, 0x00


//--------------------- .nv.info.gluon_wgmma      --------------------------
	.section	.nv.info.gluon_wgmma,"",@"SHT_CUDA_INFO"
	.sectionflags	@""
	.align	4


	//----- nvinfo : EIATTR_CUDA_API_VERSION
	.align		4
        /*0000*/ 	.byte	0x04, 0x37
        /*0002*/ 	.short	(.L_7 - .L_6)
.L_6:
        /*0004*/ 	.word	0x00000082


	//----- nvinfo : EIATTR_KPARAM_INFO
	.align		4
.L_7:
        /*0008*/ 	.byte	0x04, 0x17
        /*000a*/ 	.short	(.L_9 - .L_8)
.L_8:
        /*000c*/ 	.word	0x00000000
        /*0010*/ 	.short	0x000a
        /*0012*/ 	.short	0x0048
        /*0014*/ 	.byte	0x00, 0xf4, 0x21, 0x00


	//----- nvinfo : EIATTR_KPARAM_INFO
	.align		4
.L_9:
        /*0018*/ 	.byte	0x04, 0x17
        /*001a*/ 	.short	(.L_11 - .L_10)
.L_10:
        /*001c*/ 	.word	0x00000000
        /*0020*/ 	.short	0x0009
        /*0022*/ 	.short	0x0040
        /*0024*/ 	.byte	0x00, 0xf4, 0x21, 0x00


	//----- nvinfo : EIATTR_KPARAM_INFO
	.align		4
.L_11:
        /*0028*/ 	.byte	0x04, 0x17
        /*002a*/ 	.short	(.L_13 - .L_12)
.L_12:
        /*002c*/ 	.word	0x00000000
        /*0030*/ 	.short	0x0008
        /*0032*/ 	.short	0x0038
        /*0034*/ 	.byte	0x00, 0xf0, 0x21, 0x00


	//----- nvinfo : EIATTR_KPARAM_INFO
	.align		4
.L_13:
        /*0038*/ 	.byte	0x04, 0x17
        /*003a*/ 	.short	(.L_15 - .L_14)
.L_14:
        /*003c*/ 	.word	0x00000000
        /*0040*/ 	.short	0x0007
        /*0042*/ 	.short	0x0030
        /*0044*/ 	.byte	0x00, 0xf0, 0x21, 0x00


	//----- nvinfo : EIATTR_KPARAM_INFO
	.align		4
.L_15:
        /*0048*/ 	.byte	0x04, 0x17
        /*004a*/ 	.short	(.L_17 - .L_16)
.L_16:
        /*004c*/ 	.word	0x00000000
        /*0050*/ 	.short	0x0006
        /*0052*/ 	.short	0x0028
        /*0054*/ 	.byte	0x00, 0xf0, 0x21, 0x00


	//----- nvinfo : EIATTR_KPARAM_INFO
	.align		4
.L_17:
        /*0058*/ 	.byte	0x04, 0x17
        /*005a*/ 	.short	(.L_19 - .L_18)
.L_18:
        /*005c*/ 	.word	0x00000000
        /*0060*/ 	.short	0x0005
        /*0062*/ 	.short	0x0020
        /*0064*/ 	.byte	0x00, 0xf0, 0x11, 0x00


	//----- nvinfo : EIATTR_KPARAM_INFO
	.align		4
.L_19:
        /*0068*/ 	.byte	0x04, 0x17
        /*006a*/ 	.short	(.L_21 - .L_20)
.L_20:
        /*006c*/ 	.word	0x00000000
        /*0070*/ 	.short	0x0004
        /*0072*/ 	.short	0x001c
        /*0074*/ 	.byte	0x00, 0xf0, 0x11, 0x00


	//----- nvinfo : EIATTR_KPARAM_INFO
	.align		4
.L_21:
        /*0078*/ 	.byte	0x04, 0x17
        /*007a*/ 	.short	(.L_23 - .L_22)
.L_22:
        /*007c*/ 	.word	0x00000000
        /*0080*/ 	.short	0x0003
        /*0082*/ 	.short	0x0018
        /*0084*/ 	.byte	0x00, 0xf0, 0x11, 0x00


	//----- nvinfo : EIATTR_KPARAM_INFO
	.align		4
.L_23:
        /*0088*/ 	.byte	0x04, 0x17
        /*008a*/ 	.short	(.L_25 - .L_24)
.L_24:
        /*008c*/ 	.word	0x00000000
        /*0090*/ 	.short	0x0002
        /*0092*/ 	.short	0x0010
        /*0094*/ 	.byte	0x00, 0xf4, 0x21, 0x00


	//----- nvinfo : EIATTR_KPARAM_INFO
	.align		4
.L_25:
        /*0098*/ 	.byte	0x04, 0x17
        /*009a*/ 	.short	(.L_27 - .L_26)
.L_26:
        /*009c*/ 	.word	0x00000000
        /*00a0*/ 	.short	0x0001
        /*00a2*/ 	.short	0x0008
        /*00a4*/ 	.byte	0x00, 0xf4, 0x21, 0x00


	//----- nvinfo : EIATTR_KPARAM_INFO
	.align		4
.L_27:
        /*00a8*/ 	.byte	0x04, 0x17
        /*00aa*/ 	.short	(.L_29 - .L_28)
.L_28:
        /*00ac*/ 	.word	0x00000000
        /*00b0*/ 	.short	0x0000
        /*00b2*/ 	.short	0x0000
        /*00b4*/ 	.byte	0x00, 0xf4, 0x21, 0x00


	//----- nvinfo : EIATTR_SPARSE_MMA_MASK
	.align		4
.L_29:
        /*00b8*/ 	.byte	0x03, 0x50
        /*00ba*/ 	.short	0x0000


	//----- nvinfo : EIATTR_MAXREG_COUNT
	.align		4
        /*00bc*/ 	.byte	0x03, 0x1b
        /*00be*/ 	.short	0x00ff


	//----- nvinfo : EIATTR_NUM_BARRIERS
	.align		4
        /*00c0*/ 	.byte	0x02, 0x4c
        /*00c2*/ 	.byte	0x01
	.zero		1


	//----- nvinfo : EIATTR_ANNOTATIONS
	.align		4
        /*00c4*/ 	.byte	0x04, 0x55
        /*00c6*/ 	.short	(.L_31 - .L_30)


	//   ....[0]....
.L_30:
        /*00c8*/ 	.word	0x00000001
        /*00cc*/ 	.byte	0xa0, 0x11, 0x00, 0x00, 0x01, 0x00, 0x00, 0x00, 0xe0, 0x11, 0x00, 0x00, 0x01, 0x00, 0x00, 0x00
        /* <DEDUP_REMOVED lines=981> */
        /*3e2c*/ 	.byte	0x70, 0xc7, 0x00, 0x00, 0x01, 0x00, 0x00, 0x00, 0x80, 0xc7, 0x00, 0x00


	//----- nvinfo : EIATTR_MERCURY_ISA_VERSION
	.align		4
.L_31:
        /*3e38*/ 	.byte	0x03, 0x5f
        /*3e3a*/ 	.short	0x0101


	//----- nvinfo : EIATTR_INT_WARP_WIDE_INSTR_OFFSETS
	.align		4
        /*3e3c*/ 	.byte	0x04, 0x31
        /*3e3e*/ 	.short	(.L_33 - .L_32)


	//   ....[0]....
.L_32:
        /*3e40*/ 	.word	0x00002e00


	//   ....[1]....
        /*3e44*/ 	.word	0x00002e90


	//   ....[2]....
        /*3e48*/ 	.word	0x00005030


	//----- nvinfo : EIATTR_COOP_GROUP_MASK_REGIDS
	.align		4
.L_33:
        /*3e4c*/ 	.byte	0x04, 0x29
        /*3e4e*/ 	.short	(.L_35 - .L_34)


	//   ....[0]....
.L_34:
        /*3e50*/ 	.word	0xffffffff


	//   ....[1]....
        /*3e54*/ 	.word	0xffffffff


	//   ....[2]....
        /*3e58*/ 	.word	0xffffffff


	//----- nvinfo : EIATTR_COOP_GROUP_INSTR_OFFSETS
	.align		4
.L_35:
        /*3e5c*/ 	.byte	0x04, 0x28
        /*3e5e*/ 	.short	(.L_37 - .L_36)


	//   ....[0]....
.L_36:
        /*3e60*/ 	.word	0x00000180


	//   ....[1]....
        /*3e64*/ 	.word	0x00000760


	//   ....[2]....
        /*3e68*/ 	.word	0x00000d30


	//----- nvinfo : EIATTR_MBARRIER_INSTR_OFFSETS
	.align		4
.L_37:
        /*3e6c*/ 	.byte	0x04, 0x39
        /*3e6e*/ 	.short	(.L_39 - .L_38)


	//   ....[0]....
.L_38:
        /*3e70*/ 	.word	0x00002f50
        /*3e74*/ 	.word	0x000000ff
        /*3e78*/ 	.word	0x00020000
        /*3e7c*/ 	.short	0x0100
        /*3e7e*/ 	.byte	0x3c
	.zero		1


	//   ....[1]....
        /*3e80*/ 	.word	0x00005220
        /*3e84*/ 	.word	0x000000ff
        /*3e88*/ 	.word	0x00020000
        /*3e8c*/ 	.short	0x010a
        /*3e8e*/ 	.byte	0x3c
	.zero		1


	//   ....[2]....
        /*3e90*/ 	.word	0x000088e0
        /*3e94*/ 	.word	0x000000ff
        /*3e98*/ 	.word	0x00020000
        /*3e9c*/ 	.short	0x0108
        /*3e9e*/ 	.byte	0x3c
	.zero		1


	//   ....[3]....
        /*3ea0*/ 	.word	0x0000ccc0
        /*3ea4*/ 	.word	0x000000ff
        /*3ea8*/ 	.word	0x00020000
        /*3eac*/ 	.short	0x010a
        /*3eae*/ 	.byte	0x3c
	.zero		1


	//----- nvinfo : EIATTR_NUM_MBARRIERS
	.align		4
.L_39:
        /*3eb0*/ 	.byte	0x03, 0x38
        /*3eb2*/ 	.short	0x0001


	//----- nvinfo : EIATTR_EXIT_INSTR_OFFSETS
	.align		4
        /*3eb4*/ 	.byte	0x04, 0x1c
        /*3eb6*/ 	.short	(.L_41 - .L_40)


	//   ....[0]....
.L_40:
        /*3eb8*/ 	.word	0x0000ccb0


	//----- nvinfo : EIATTR_REQNTID
	.align		4
.L_41:
        /*3ebc*/ 	.byte	0x04, 0x10
        /*3ebe*/ 	.short	(.L_43 - .L_42)
.L_42:
        /*3ec0*/ 	.word	0x00000080
        /*3ec4*/ 	.word	0x00000001
        /*3ec8*/ 	.word	0x00000001


	//----- nvinfo : EIATTR_CRS_STACK_SIZE
	.align		4
.L_43:
        /*3ecc*/ 	.byte	0x04, 0x1e
        /*3ece*/ 	.short	(.L_45 - .L_44)
.L_44:
        /*3ed0*/ 	.word	0x00000000


	//----- nvinfo : EIATTR_CBANK_PARAM_SIZE
	.align		4
.L_45:
        /*3ed4*/ 	.byte	0x03, 0x19
        /*3ed6*/ 	.short	0x0050


	//----- nvinfo : EIATTR_PARAM_CBANK
	.align		4
        /*3ed8*/ 	.byte	0x04, 0x0a
        /*3eda*/ 	.short	(.L_47 - .L_46)
	.align		4
.L_46:
        /*3edc*/ 	.word	index@(.nv.constant0.gluon_wgmma)
        /*3ee0*/ 	.short	0x0210
        /*3ee2*/ 	.short	0x0050


	//----- nvinfo : EIATTR_SW_WAR
	.align		4
.L_47:
        /*3ee4*/ 	.byte	0x04, 0x36
        /*3ee6*/ 	.short	(.L_49 - .L_48)
.L_48:
        /*3ee8*/ 	.word	0x00000008
.L_49:


//--------------------- .nv.callgraph             --------------------------
	.section	.nv.callgraph,"",@"SHT_CUDA_CALLGRAPH"
	.align	4
	.sectionentsize	8
	.align		4
        /*0000*/ 	.word	0x00000000
	.align		4
        /*0004*/ 	.word	0xffffffff
	.align		4
        /*0008*/ 	.word	0x00000000
	.align		4
        /*000c*/ 	.word	0xfffffffe
	.align		4
        /*0010*/ 	.word	0x00000000
	.align		4
        /*0014*/ 	.word	0xfffffffd
	.align		4
        /*0018*/ 	.word	0x00000000
	.align		4
        /*001c*/ 	.word	0xfffffffc


//--------------------- .text.gluon_wgmma         --------------------------
	.section	.text.gluon_wgmma,"ax",@progbits
	.align	128
        .global         gluon_wgmma
        .type           gluon_wgmma,@function
        .size           gluon_wgmma,(.L_x_52 - gluon_wgmma)
        .other          gluon_wgmma,@"STO_CUDA_ENTRY STV_DEFAULT"
gluon_wgmma:
.text.gluon_wgmma:
[----:B------:R-:W1:Y:S01]  /*0000*/  LDC R1, c[0x0][0x28] ;  /* 0x00000a00ff017b82 */ /* 0x000e620000000800 */
[----:B------:R-:W2:Y:S07]  /*0010*/  S2R R247, SR_TID.X ;  /* 0x0000000000f77919 */ /* 0x000eae0000002100 */
[----:B------:R-:W3:Y:S01]  /*0020*/  S2UR UR4, SR_CgaCtaId ;  /* 0x00000000000479c3 */ /* 0x000ee20000008800 */
[----:B------:R-:W-:Y:S01]  /*0030*/  MOV R2, 0x400 ;  /* 0x0000040000027802 */ /* 0x000fe20000000f00 */
[----:B------:R-:W-:Y:S01]  /*0040*/  BSSY B0, `(.L_x_0) ;  /* 0x0000021000007945 */ /* 0x000fe20003800000 */
[----:B------:R-:W4:Y:S01]  /*0050*/  S2R R15, SR_CTAID.Y ;  /* 0x00000000000f7919 */ /* 0x000f220000002600 */
[----:B-1----:R-:W-:Y:S01]  /*0060*/  VIADD R1, R1, 0xfffff720 ;  /* 0xfffff72001017836 */ /* 0x002fe20000000000 */
[----:B------:R-:W-:Y:S01]  /*0070*/  R2UR UR60, R2 ;  /* 0x00000000023c72ca */ /* 0x000fe200000e0000 */
[----:B------:R-:W4:Y:S02]  /*0080*/  S2R R0, SR_CTAID.Z ;  /* 0x0000000000007919 */ /* 0x000f240000002700 */
[----:B------:R-:W1:Y:S01]  /*0090*/  LDC R4, c[0x0][0xc] ;  /* 0x00000300ff047b82 */ /* 0x000e620000000800 */
[----:B------:R-:W1:Y:S07]  /*00a0*/  S2R R5, SR_CTAID.X ;  /* 0x0000000000057919 */ /* 0x000e6e0000002500 */
[----:B------:R-:W4:Y:S08]  /*00b0*/  LDC R6, c[0x0][0x10] ;  /* 0x00000400ff067b82 */ /* 0x000f300000000800 */
[----:B------:R-:W5:Y:S01]  /*00c0*/  LDC R13, c[0x0][0x228] ;  /* 0x00008a00ff0d7b82 */ /* 0x000f620000000800 */
[----:B---3--:R-:W-:Y:S01]  /*00d0*/  ULEA UR60, UR4, UR60, 0x18 ;  /* 0x0000003c043c7291 */ /* 0x008fe2000f8ec03f */
[----:B--2---:R-:W-:-:S06]  /*00e0*/  LOP3.LUT R11, R247, 0x7f, RZ, 0xc0, !PT ;  /* 0x0000007ff70b7812 */ /* 0x004fcc00078ec0ff */
[----:B------:R-:W2:Y:S01]  /*00f0*/  LDC R18, c[0x0][0x230] ;  /* 0x00008c00ff127b82 */ /* 0x000ea20000000800 */
[C---:B------:R-:W-:Y:S02]  /*0100*/  ISETP.GE.U32.AND P0, PT, R11.reuse, 0x20, PT ;  /* 0x000000200b00780c */ /* 0x040fe40003f06070 */
[C---:B------:R-:W-:Y:S02]  /*0110*/  ISETP.NE.U32.AND P1, PT, R11.reuse, RZ, PT ;  /* 0x000000ff0b00720c */ /* 0x040fe40003f25070 */
[----:B------:R-:W-:Y:S01]  /*0120*/  LEA R12, R11, UR60, 0x2 ;  /* 0x0000003c0b0c7c11 */ /* 0x000fe2000f8e10ff */
[----:B----4-:R-:W-:Y:S02]  /*0130*/  IMAD R0, R0, R6, R15 ;  /* 0x0000000600007224 */ /* 0x010fe400078e020f */
[----:B------:R-:W3:Y:S02]  /*0140*/  LDC.64 R2, c[0x0][0x250] ;  /* 0x00009400ff027b82 */ /* 0x000ee40000000a00 */
[----:B-1----:R-:W-:-:S02]  /*0150*/  IMAD R0, R0, R4, R5 ;  /* 0x0000000400007224 */ /* 0x002fc400078e0205 */
[----:B-----5:R-:W-:Y:S02]  /*0160*/  VIADD R13, R13, 0xffffffff ;  /* 0xffffffff0d0d7836 */ /* 0x020fe40000000000 */
[----:B------:R1:W-:Y:S01]  /*0170*/  @!P0 STS [R12], RZ ;  /* 0x000000ff0c008388 */ /* 0x0003e20000000800 */
[----:B------:R-:W-:Y:S01]  /*0180*/  NOP ;  /* 0x0000000000007918 */ /* 0x000fe20000000000 */
[----:B--2---:R-:W-:Y:S02]  /*0190*/  VIADD R6, R18, 0xffffffff ;  /* 0xffffffff12067836 */ /* 0x004fe40000000000 */
[----:B------:R1:W-:Y:S01]  /*01a0*/  @!P1 STS [UR60+0x24], R13 ;  /* 0x0000240dff009988 */ /* 0x0003e2000800083c */
[----:B------:R-:W-:-:S03]  /*01b0*/  IMAD R8, R0, 0x180, RZ ;  /* 0x0000018000087824 */ /* 0x000fc600078e02ff */
[----:B------:R1:W-:Y:S02]  /*01c0*/  @!P1 STS [UR60+0x20], R6 ;  /* 0x00002006ff009988 */ /* 0x0003e4000800083c */
[----:B---3--:R-:W-:Y:S01]  /*01d0*/  IADD3 R9, P2, R8, R2, RZ ;  /* 0x0000000208097210 */ /* 0x008fe20007f5e0ff */
[----:B-1----:R-:W-:-:S12]  /*01e0*/  @P1 BRA `(.L_x_1) ;  /* 0x0000000000181947 */ /* 0x002fd80003800000 */
[----:B------:R-:W1:Y:S01]  /*01f0*/  LDS R0, [UR60+0x8] ;  /* 0x0000083cff007984 */ /* 0x000e620008000800 */
[----:B------:R-:W2:Y:S01]  /*0200*/  LDC.64 R16, c[0x0][0x210] ;  /* 0x00008400ff107b82 */ /* 0x000ea20000000a00 */
[----:B------:R-:W-:Y:S02]  /*0210*/  IMAD.MOV.U32 R5, RZ, RZ, 0x70 ;  /* 0x00000070ff057424 */ /* 0x000fe400078e00ff */
[----:B--2---:R2:W-:Y:S03]  /*0220*/  STS.64 [UR60], R16 ;  /* 0x00000010ff007988 */ /* 0x0045e60008000a3c */
[----:B-1----:R-:W-:-:S05]  /*0230*/  LOP3.LUT R0, R0, 0x10, R5, 0xd8, !PT ;  /* 0x0000001000007812 */ /* 0x002fca00078ed805 */
[----:B------:R2:W-:Y:S02]  /*0240*/  STS [UR60+0x8], R0 ;  /* 0x00000800ff007988 */ /* 0x0005e4000800083c */
.L_x_1:
[----:B------:R-:W-:Y:S05]  /*0250*/  BSYNC B0 ;  /* 0x0000000000007941 */ /* 0x000fea0003800000 */
.L_x_0:
[----:B------:R-:W-:Y:S04]  /*0260*/  BSSY B0, `(.L_x_2) ;  /* 0x000000a000007945 */ /* 0x000fe80003800000 */
[----:B------:R-:W-:Y:S05]  /*0270*/  @P1 BRA `(.L_x_3) ;  /* 0x0000000000201947 */ /* 0x000fea0003800000 */
[----:B--2---:R-:W1:Y:S01]  /*0280*/  LDS R0, [UR60+0x34] ;  /* 0x0000343cff007984 */ /* 0x004e620008000800 */
[----:B------:R-:W-:Y:S02]  /*0290*/  IMAD.MOV.U32 R5, RZ, RZ, 0x3f000000 ;  /* 0x3f000000ff057424 */ /* 0x000fe400078e00ff */
[----:B------:R-:W-:Y:S01]  /*02a0*/  @!P1 IMAD.MOV.U32 R4, RZ, RZ, 0xff ;  /* 0x000000ffff049424 */ /* 0x000fe200078e00ff */
[----:B------:R-:W2:Y:S02]  /*02b0*/  @!P1 LDS R7, [UR60+0x38] ;  /* 0x0000383cff079984 */ /* 0x000ea40008000800 */
[----:B-1----:R-:W-:Y:S02]  /*02c0*/  LOP3.LUT R0, R0, 0xff000000, R5, 0xb8, !PT ;  /* 0xff00000000007812 */ /* 0x002fe400078eb805 */
[----:B--2---:R-:W-:-:S03]  /*02d0*/  @!P1 LOP3.LUT R4, R7, 0xff, R4, 0xb8, !PT ;  /* 0x000000ff07049812 */ /* 0x004fc600078eb804 */
[----:B------:R1:W-:Y:S04]  /*02e0*/  STS [UR60+0x34], R0 ;  /* 0x00003400ff007988 */ /* 0x0003e8000800083c */
[----:B------:R1:W-:Y:S02]  /*02f0*/  @!P1 STS [UR60+0x38], R4 ;  /* 0x00003804ff009988 */ /* 0x0003e4000800083c */
.L_x_3:
[----:B------:R-:W-:Y:S05]  /*0300*/  BSYNC B0 ;  /* 0x0000000000007941 */ /* 0x000fea0003800000 */
.L_x_2:
[----:B------:R-:W-:Y:S04]  /*0310*/  BSSY B0, `(.L_x_4) ;  /* 0x000000e000007945 */ /* 0x000fe80003800000 */
[----:B------:R-:W-:Y:S05]  /*0320*/  @P1 BRA `(.L_x_5) ;  /* 0x0000000000301947 */ /* 0x000fea0003800000 */
[----:B-1----:R-:W1:Y:S01]  /*0330*/  LDS R4, [UR60+0x34] ;  /* 0x0000343cff047984 */ /* 0x002e620008000800 */
[----:B--2---:R-:W2:Y:S03]  /*0340*/  LDC.64 R16, c[0x0][0x238] ;  /* 0x00008e00ff107b82 */ /* 0x004ea60000000a00 */
[----:B------:R-:W3:Y:S01]  /*0350*/  LDS R0, [UR60+0x1c] ;  /* 0x00001c3cff007984 */ /* 0x000ee20008000800 */
[C---:B--2---:R-:W-:Y:S01]  /*0360*/  SHF.L.U64.HI R10, R16.reuse, 0x1, R17 ;  /* 0x00000001100a7819 */ /* 0x044fe20000010211 */
[----:B------:R-:W-:-:S03]  /*0370*/  IMAD.SHL.U32 R5, R16, 0x2, RZ ;  /* 0x0000000210057824 */ /* 0x000fc600078e00ff */
[--C-:B------:R-:W-:Y:S02]  /*0380*/  SHF.R.U32.HI R7, RZ, 0x4, R10.reuse ;  /* 0x00000004ff077819 */ /* 0x100fe4000001160a */
[----:B------:R-:W-:-:S05]  /*0390*/  SHF.R.U64 R5, R5, 0x4, R10 ;  /* 0x0000000405057819 */ /* 0x000fca000000120a */
[----:B------:R4:W-:Y:S01]  /*03a0*/  STS [UR60+0xc], R5 ;  /* 0x00000c05ff007988 */ /* 0x0009e2000800083c */
[----:B-1----:R-:W-:Y:S02]  /*03b0*/  LOP3.LUT R4, R4, 0x7, RZ, 0xb8, !PT ;  /* 0x0000000704047812 */ /* 0x002fe400078eb8ff */
[----:B---3--:R-:W-:-:S03]  /*03c0*/  LOP3.LUT R0, R0, 0xf, R7, 0xb8, !PT ;  /* 0x0000000f00007812 */ /* 0x008fc600078eb807 */
[----:B------:R4:W-:Y:S04]  /*03d0*/  STS [UR60+0x34], R4 ;  /* 0x00003404ff007988 */ /* 0x0009e8000800083c */
[----:B------:R4:W-:Y:S02]  /*03e0*/  STS [UR60+0x1c], R0 ;  /* 0x00001c00ff007988 */ /* 0x0009e4000800083c */
.L_x_5:
[----:B------:R-:W-:Y:S05]  /*03f0*/  BSYNC B0 ;  /* 0x0000000000007941 */ /* 0x000fea0003800000 */
.L_x_4:
[----:B------:R-:W-:Y:S04]  /*0400*/  BSSY B1, `(.L_x_6) ;  /* 0x000001c000017945 */ /* 0x000fe80003800000 */
[----:B------:R-:W-:Y:S01]  /*0410*/  BSSY B0, `(.L_x_7) ;  /* 0x0000017000007945 */ /* 0x000fe20003800000 */
[----:B-12-4-:R-:W-:Y:S01]  /*0420*/  IMAD.MOV.U32 R0, RZ, RZ, RZ ;  /* 0x000000ffff007224 */ /* 0x016fe200078e00ff */
[----:B------:R-:W-:Y:S02]  /*0430*/  LEA.HI.X.SX32 R7, R8, R3, 0x1, P2 ;  /* 0x0000000308077211 */ /* 0x000fe400010f0eff */
[----:B------:R-:W-:Y:S05]  /*0440*/  @P1 BRA `(.L_x_8) ;  /* 0x0000000000201947 */ /* 0x000fea0003800000 */
[----:B------:R-:W1:Y:S02]  /*0450*/  LDS R4, [UR60+0x34] ;  /* 0x0000343cff047984 */ /* 0x000e640008000800 */
[----:B-1----:R-:W-:-:S05]  /*0460*/  LOP3.LUT R4, R4, 0x38, RZ, 0xb8, !PT ;  /* 0x0000003804047812 */ /* 0x002fca00078eb8ff */
[----:B------:R1:W-:Y:S01]  /*0470*/  STS [UR60+0x34], R4 ;  /* 0x00003404ff007988 */ /* 0x0003e2000800083c */
[----:B------:R-:W-:Y:S05]  /*0480*/  @P1 BRA `(.L_x_9) ;  /* 0x0000000000201947 */ /* 0x000fea0003800000 */
[----:B-1----:R-:W1:Y:S01]  /*0490*/  LDS R4, [UR60+0x8] ;  /* 0x0000083cff047984 */ /* 0x002e620008000800 */
[----:B------:R-:W-:-:S05]  /*04a0*/  IMAD.MOV.U32 R5, RZ, RZ, 0x780 ;  /* 0x00000780ff057424 */ /* 0x000fca00078e00ff */
[----:B-1----:R-:W-:-:S05]  /*04b0*/  LOP3.LUT R4, R4, 0x500, R5, 0xd8, !PT ;  /* 0x0000050004047812 */ /* 0x002fca00078ed805 */
[----:B------:R1:W-:Y:S02]  /*04c0*/  STS [UR60+0x8], R4 ;  /* 0x00000804ff007988 */ /* 0x0003e4000800083c */
.L_x_8:
[----:B------:R-:W-:Y:S05]  /*04d0*/  @P1 BRA `(.L_x_10) ;  /* 0x0000000000281947 */ /* 0x000fea0003800000 */
[----:B-1----:R-:W1:Y:S02]  /*04e0*/  LDS R4, [UR60+0x8] ;  /* 0x0000083cff047984 */ /* 0x002e640008000800 */
[----:B-1----:R-:W-:-:S05]  /*04f0*/  LOP3.LUT R4, R4, 0x1800, RZ, 0xb8, !PT ;  /* 0x0000180004047812 */ /* 0x002fca00078eb8ff */
[----:B------:R2:W-:Y:S02]  /*0500*/  STS [UR60+0x8], R4 ;  /* 0x00000804ff007988 */ /* 0x0005e4000800083c */
.L_x_9:
[----:B------:R-:W-:Y:S05]  /*0510*/  @P1 BREAK B0 ;  /* 0x0000000000001942 */ /* 0x000fea0003800000 */
[----:B------:R-:W-:Y:S05]  /*0520*/  @P1 BRA `(.L_x_11) ;  /* 0x0000000000241947 */ /* 0x000fea0003800000 */
[----:B------:R-:W3:Y:S01]  /*0530*/  LDS R5, [UR60+0x8] ;  /* 0x0000083cff057984 */ /* 0x000ee20008000800 */
[----:B-12---:R-:W-:-:S05]  /*0540*/  IMAD.MOV.U32 R4, RZ, RZ, 0x6000 ;  /* 0x00006000ff047424 */ /* 0x006fca00078e00ff */
[----:B---3--:R-:W-:-:S04]  /*0550*/  LOP3.LUT R4, R5, 0x6000, R4, 0xd8, !PT ;  /* 0x0000600005047812 */ /* 0x008fc800078ed804 */
[----:B------:R-:W-:-:S05]  /*0560*/  LOP3.LUT R4, R4, 0x400000, RZ, 0xb8, !PT ;  /* 0x0040000004047812 */ /* 0x000fca00078eb8ff */
[----:B------:R2:W-:Y:S02]  /*0570*/  STS [UR60+0x8], R4 ;  /* 0x00000804ff007988 */ /* 0x0005e4000800083c */
.L_x_10:
[----:B------:R-:W-:Y:S05]  /*0580*/  BSYNC B0 ;  /* 0x0000000000007941 */ /* 0x000fea0003800000 */
.L_x_7:
[----:B-12---:R-:W1:Y:S02]  /*0590*/  @!P1 LDS R4, [UR60+0x8] ;  /* 0x0000083cff049984 */ /* 0x006e640008000800 */
[----:B-1----:R-:W-:-:S05]  /*05a0*/  @!P1 LOP3.LUT R4, R4, 0x8000, RZ, 0xb8, !PT ;  /* 0x0000800004049812 */ /* 0x002fca00078eb8ff */
[----:B------:R3:W-:Y:S02]  /*05b0*/  @!P1 STS [UR60+0x8], R4 ;  /* 0x00000804ff009988 */ /* 0x0007e4000800083c */
.L_x_11:
[----:B------:R-:W-:Y:S05]  /*05c0*/  BSYNC B1 ;  /* 0x0000000000017941 */ /* 0x000fea0003800000 */
.L_x_6:
[----:B------:R-:W-:Y:S05]  /*05d0*/  WARPSYNC.ALL ;  /* 0x0000000000007948 */ /* 0x000fea0003800000 */
[----:B------:R-:W4:Y:S02]  /*05e0*/  LDC R14, c[0x0][0x22c] ;  /* 0x00008b00ff0e7b82 */ /* 0x000f240000000800 */
[----:B----4-:R-:W-:Y:S01]  /*05f0*/  VIADD R14, R14, 0xffffffff ;  /* 0xffffffff0e0e7836 */ /* 0x010fe20000000000 */
[----:B------:R-:W-:Y:S06]  /*0600*/  @P0 BRA `(.L_x_12) ;  /* 0x0000000000300947 */ /* 0x000fec0003800000 */
[----:B-123--:R-:W1:Y:S01]  /*0610*/  S2R R4, SR_LANEID ;  /* 0x0000000000047919 */ /* 0x00ee620000000000 */
[----:B------:R-:W-:Y:S05]  /*0620*/  WARPSYNC.ALL ;  /* 0x0000000000007948 */ /* 0x000fea0003800000 */
[----:B-1----:R-:W-:-:S05]  /*0630*/  IMAD.SHL.U32 R10, R4, 0x4, RZ ;  /* 0x00000004040a7824 */ /* 0x002fca00078e00ff */
[----:B------:R-:W1:Y:S01]  /*0640*/  LDS R17, [R10+UR60] ;  /* 0x0000003c0a117984 */ /* 0x000e620008000800 */
[----:B------:R-:W-:Y:S02]  /*0650*/  R2UR UR4, R9 ;  /* 0x00000000090472ca */ /* 0x000fe400000e0000 */
[----:B------:R-:W-:Y:S02]  /*0660*/  R2UR UR5, R7 ;  /* 0x00000000070572ca */ /* 0x000fe400000e0000 */
[----:B------:R-:W-:-:S05]  /*0670*/  IADD3 R4, P2, R10, R9, RZ ;  /* 0x000000090a047210 */ /* 0x000fca0007f5e0ff */
[----:B------:R-:W-:-:S05]  /*0680*/  IMAD.X R5, RZ, RZ, R7, P2 ;  /* 0x000000ffff057224 */ /* 0x000fca00010e0607 */
[----:B-1----:R4:W5:Y:S01]  /*0690*/  ATOMG.E.EXCH.STRONG.GPU PT, RZ, [R4], R17 ;  /* 0x0000001104ff73a8 */ /* 0x00296200041ee100 */
[----:B------:R-:W-:-:S04]  /*06a0*/  DEPBAR {5,4,3,2,1,0} ;  /* 0x0000003f0000791a */ /* 0x000fc80000000000 */
[----:B------:R4:W-:Y:S01]  /*06b0*/  UTMACCTL.IV [UR4] ;  /* 0x00000000040079b9 */ /* 0x0009e20008000000 */
[----:B------:R-:W-:Y:S01]  /*06c0*/  NOP ;  /* 0x0000000000007918 */ /* 0x000fe20000000000 */
.L_x_12:
[----:B------:R-:W-:Y:S05]  /*06d0*/  @P0 BRA `(.L_x_13) ;  /* 0x00000000000c0947 */ /* 0x000fea0003800000 */
[----:B------:R0:W-:Y:S01]  /*06e0*/  UTMACMDFLUSH ;  /* 0x00000000000079b7 */ /* 0x0001e20000000000 */
[----:B------:R-:W-:Y:S05]  /*06f0*/  @P0 BRA `(.L_x_13) ;  /* 0x0000000000040947 */ /* 0x000fea0003800000 */
[----:B------:R-:W-:-:S04]  /*0700*/  DEPBAR.LE SB0, 0x0 ;  /* 0x000080000000791a */ /* 0x000fc80000000000 */
.L_x_13:
[----:B------:R-:W-:Y:S05]  /*0710*/  WARPSYNC.ALL ;  /* 0x0000000000007948 */ /* 0x000fea0003800000 */
[----:B-----5:R-:W-:Y:S06]  /*0720*/  BAR.SYNC.DEFER_BLOCKING 0x0 ;  /* 0x0000000000007b1d */ /* 0x020fec0000010000 */
[----:B------:R-:W-:Y:S02]  /*0730*/  BSSY B1, `(.L_x_14) ;  /* 0x000000b000017945 */ /* 0x000fe40003800000 */
[----:B------:R-:W-:Y:S06]  /*0740*/  BAR.SYNC.DEFER_BLOCKING 0x0 ;  /* 0x0000000000007b1d */ /* 0x000fec0000010000 */
[----:B------:R1:W-:Y:S01]  /*0750*/  @!P0 STS [R12], RZ ;  /* 0x000000ff0c008388 */ /* 0x0003e20000000800 */
[----:B------:R-:W-:Y:S01]  /*0760*/  NOP ;  /* 0x0000000000007918 */ /* 0x000fe20000000000 */
[----:B------:R-:W-:Y:S05]  /*0770*/  @P1 BRA `(.L_x_15) ;  /* 0x0000000000181947 */ /* 0x000fea0003800000 */
[----:B-1234-:R-:W1:Y:S01]  /*0780*/  LDS R4, [UR60+0x8] ;  /* 0x0000083cff047984 */ /* 0x01ee620008000800 */
[----:B------:R-:W2:Y:S01]  /*0790*/  LDC.64 R16, c[0x0][0x218] ;  /* 0x00008600ff107b82 */ /* 0x000ea20000000a00 */
[----:B------:R-:W-:Y:S02]  /*07a0*/  IMAD.MOV.U32 R5, RZ, RZ, 0x70 ;  /* 0x00000070ff057424 */ /* 0x000fe400078e00ff */
[----:B--2---:R2:W-:Y:S03]  /*07b0*/  STS.64 [UR60], R16 ;  /* 0x00000010ff007988 */ /* 0x0045e60008000a3c */
[----:B-1----:R-:W-:-:S05]  /*07c0*/  LOP3.LUT R4, R4, 0x10, R5, 0xd8, !PT ;  /* 0x0000001004047812 */ /* 0x002fca00078ed805 */
[----:B------:R2:W-:Y:S02]  /*07d0*/  STS [UR60+0x8], R4 ;  /* 0x00000804ff007988 */ /* 0x0005e4000800083c */
.L_x_15:
[----:B----4-:R-:W-:Y:S05]  /*07e0*/  BSYNC B1 ;  /* 0x0000000000017941 */ /* 0x010fea0003800000 */
.L_x_14:
[----:B------:R-:W-:Y:S04]  /*07f0*/  BSSY B1, `(.L_x_16) ;  /* 0x000000a000017945 */ /* 0x000fe80003800000 */
[----:B------:R-:W-:Y:S05]  /*0800*/  @P1 BRA `(.L_x_17) ;  /* 0x0000000000201947 */ /* 0x000fea0003800000 */
[----:B-123--:R-:W1:Y:S01]  /*0810*/  LDS R4, [UR60+0x34] ;  /* 0x0000343cff047984 */ /* 0x00ee620008000800 */
[----:B------:R-:W-:Y:S02]  /*0820*/  IMAD.MOV.U32 R17, RZ, RZ, 0x3f000000 ;  /* 0x3f000000ff117424 */ /* 0x000fe400078e00ff */
[----:B------:R-:W-:Y:S01]  /*0830*/  @!P1 IMAD.MOV.U32 R5, RZ, RZ, 0x7f ;  /* 0x0000007fff059424 */ /* 0x000fe200078e00ff */
[----:B------:R-:W2:Y:S02]  /*0840*/  @!P1 LDS R10, [UR60+0x38] ;  /* 0x0000383cff0a9984 */ /* 0x000ea40008000800 */
[----:B-1----:R-:W-:Y:S02]  /*0850*/  LOP3.LUT R4, R4, 0xff000000, R17, 0xb8, !PT ;  /* 0xff00000004047812 */ /* 0x002fe400078eb811 */
[----:B--2---:R-:W-:-:S03]  /*0860*/  @!P1 LOP3.LUT R5, R10, 0xff, R5, 0xb8, !PT ;  /* 0x000000ff0a059812 */ /* 0x004fc600078eb805 */
[----:B------:R4:W-:Y:S04]  /*0870*/  STS [UR60+0x34], R4 ;  /* 0x00003404ff007988 */ /* 0x0009e8000800083c */
[----:B------:R4:W-:Y:S02]  /*0880*/  @!P1 STS [UR60+0x38], R5 ;  /* 0x00003805ff009988 */ /* 0x0009e4000800083c */
.L_x_17:
[----:B------:R-:W-:Y:S05]  /*0890*/  BSYNC B1 ;  /* 0x0000000000017941 */ /* 0x000fea0003800000 */
.L_x_16:
[----:B------:R-:W-:Y:S04]  /*08a0*/  BSSY B1, `(.L_x_18) ;  /* 0x0000004000017945 */ /* 0x000fe80003800000 */
[----:B------:R-:W-:Y:S05]  /*08b0*/  @P1 BRA `(.L_x_19) ;  /* 0x0000000000081947 */ /* 0x000fea0003800000 */
[----:B------:R1:W-:Y:S04]  /*08c0*/  STS [UR60+0x24], R6 ;  /* 0x00002406ff007988 */ /* 0x0003e8000800083c */
[----:B------:R1:W-:Y:S02]  /*08d0*/  STS [UR60+0x20], R14 ;  /* 0x0000200eff007988 */ /* 0x0003e4000800083c */
.L_x_19:
[----:B------:R-:W-:Y:S05]  /*08e0*/  BSYNC B1 ;  /* 0x0000000000017941 */ /* 0x000fea0003800000 */
.L_x_18:
[----:B------:R-:W-:Y:S04]  /*08f0*/  BSSY B1, `(.L_x_20) ;  /* 0x000000e000017945 */ /* 0x000fe80003800000 */
[----:B------:R-:W-:Y:S05]  /*0900*/  @P1 BRA `(.L_x_21) ;  /* 0x0000000000301947 */ /* 0x000fea0003800000 */
[----:B----4-:R-:W4:Y:S01]  /*0910*/  LDS R5, [UR60+0x34] ;  /* 0x0000343cff057984 */ /* 0x010f220008000800 */
[----:B--2---:R-:W2:Y:S03]  /*0920*/  LDC.64 R16, c[0x0][0x240] ;  /* 0x00009000ff107b82 */ /* 0x004ea60000000a00 */
[----:B-1-3--:R-:W1:Y:S01]  /*0930*/  LDS R4, [UR60+0x1c] ;  /* 0x00001c3cff047984 */ /* 0x00ae620008000800 */
[C---:B--2---:R-:W-:Y:S01]  /*0940*/  SHF.L.U64.HI R17, R16.reuse, 0x1, R17 ;  /* 0x0000000110117819 */ /* 0x044fe20000010211 */
[----:B------:R-:W-:-:S03]  /*0950*/  IMAD.SHL.U32 R6, R16, 0x2, RZ ;  /* 0x0000000210067824 */ /* 0x000fc600078e00ff */
[--C-:B------:R-:W-:Y:S02]  /*0960*/  SHF.R.U32.HI R19, RZ, 0x4, R17.reuse ;  /* 0x00000004ff137819 */ /* 0x100fe40000011611 */
[----:B------:R-:W-:-:S05]  /*0970*/  SHF.R.U64 R6, R6, 0x4, R17 ;  /* 0x0000000406067819 */ /* 0x000fca0000001211 */
[----:B------:R2:W-:Y:S01]  /*0980*/  STS [UR60+0xc], R6 ;  /* 0x00000c06ff007988 */ /* 0x0005e2000800083c */
[----:B----4-:R-:W-:Y:S02]  /*0990*/  LOP3.LUT R5, R5, 0x7, RZ, 0xb8, !PT ;  /* 0x0000000705057812 */ /* 0x010fe400078eb8ff */
[----:B-1----:R-:W-:-:S03]  /*09a0*/  LOP3.LUT R4, R4, 0xf, R19, 0xb8, !PT ;  /* 0x0000000f04047812 */ /* 0x002fc600078eb813 */
[----:B------:R2:W-:Y:S04]  /*09b0*/  STS [UR60+0x34], R5 ;  /* 0x00003405ff007988 */ /* 0x0005e8000800083c */
[----:B------:R2:W-:Y:S02]  /*09c0*/  STS [UR60+0x1c], R4 ;  /* 0x00001c04ff007988 */ /* 0x0005e4000800083c */
.L_x_21:
[----:B------:R-:W-:Y:S05]  /*09d0*/  BSYNC B1 ;  /* 0x0000000000017941 */ /* 0x000fea0003800000 */
.L_x_20:
[----:B------:R-:W-:Y:S04]  /*09e0*/  BSSY B2, `(.L_x_22) ;  /* 0x000001a000027945 */ /* 0x000fe80003800000 */
[----:B------:R-:W-:Y:S04]  /*09f0*/  BSSY B1, `(.L_x_23) ;  /* 0x0000015000017945 */ /* 0x000fe80003800000 */
[----:B------:R-:W-:Y:S05]  /*0a00*/  @P1 BRA `(.L_x_24) ;  /* 0x0000000000201947 */ /* 0x000fea0003800000 */
[----:B-1234-:R-:W1:Y:S02]  /*0a10*/  LDS R4, [UR60+0x34] ;  /* 0x0000343cff047984 */ /* 0x01ee640008000800 */
[----:B-1----:R-:W-:-:S05]  /*0a20*/  LOP3.LUT R4, R4, 0x38, RZ, 0xb8, !PT ;  /* 0x0000003804047812 */ /* 0x002fca00078eb8ff */
[----:B------:R1:W-:Y:S01]  /*0a30*/  STS [UR60+0x34], R4 ;  /* 0x00003404ff007988 */ /* 0x0003e2000800083c */
[----:B------:R-:W-:Y:S05]  /*0a40*/  @P1 BRA `(.L_x_25) ;  /* 0x0000000000201947 */ /* 0x000fea0003800000 */
[----:B-1----:R-:W1:Y:S01]  /*0a50*/  LDS R4, [UR60+0x8] ;  /* 0x0000083cff047984 */ /* 0x002e620008000800 */
[----:B------:R-:W-:-:S05]  /*0a60*/  IMAD.MOV.U32 R5, RZ, RZ, 0x780 ;  /* 0x00000780ff057424 */ /* 0x000fca00078e00ff */
[----:B-1----:R-:W-:-:S05]  /*0a70*/  LOP3.LUT R4, R4, 0x500, R5, 0xd8, !PT ;  /* 0x0000050004047812 */ /* 0x002fca00078ed805 */
[----:B------:R1:W-:Y:S02]  /*0a80*/  STS [UR60+0x8], R4 ;  /* 0x00000804ff007988 */ /* 0x0003e4000800083c */
.L_x_24:
[----:B------:R-:W-:Y:S05]  /*0a90*/  @P1 BRA `(.L_x_26) ;  /* 0x0000000000281947 */ /* 0x000fea0003800000 */
[----:B-1234-:R-:W1:Y:S02]  /*0aa0*/  LDS R4, [UR60+0x8] ;  /* 0x0000083cff047984 */ /* 0x01ee640008000800 */
[----:B-1----:R-:W-:-:S05]  /*0ab0*/  LOP3.LUT R4, R4, 0x1800, RZ, 0xb8, !PT ;  /* 0x0000180004047812 */ /* 0x002fca00078eb8ff */
[----:B------:R2:W-:Y:S02]  /*0ac0*/  STS [UR60+0x8], R4 ;  /* 0x00000804ff007988 */ /* 0x0005e4000800083c */
.L_x_25:
[----:B------:R-:W-:Y:S05]  /*0ad0*/  @P1 BREAK B1 ;  /* 0x0000000000011942 */ /* 0x000fea0003800000 */
[----:B------:R-:W-:Y:S05]  /*0ae0*/  @P1 BRA `(.L_x_27) ;  /* 0x0000000000241947 */ /* 0x000fea0003800000 */
[----:B-12---:R-:W1:Y:S01]  /*0af0*/  LDS R4, [UR60+0x8] ;  /* 0x0000083cff047984 */ /* 0x006e620008000800 */
[----:B------:R-:W-:-:S05]  /*0b00*/  IMAD.MOV.U32 R5, RZ, RZ, 0x6000 ;  /* 0x00006000ff057424 */ /* 0x000fca00078e00ff */
[----:B-1----:R-:W-:-:S04]  /*0b10*/  LOP3.LUT R4, R4, 0x6000, R5, 0xd8, !PT ;  /* 0x0000600004047812 */ /* 0x002fc800078ed805 */
[----:B------:R-:W-:-:S05]  /*0b20*/  LOP3.LUT R4, R4, 0x400000, RZ, 0xb8, !PT ;  /* 0x0040000004047812 */ /* 0x000fca00078eb8ff */
[----:B------:R1:W-:Y:S02]  /*0b30*/  STS [UR60+0x8], R4 ;  /* 0x00000804ff007988 */ /* 0x0003e4000800083c */
.L_x_26:
[----:B------:R-:W-:Y:S05]  /*0b40*/  BSYNC B1 ;  /* 0x0000000000017941 */ /* 0x000fea0003800000 */
.L_x_23:
[----:B-1234-:R-:W1:Y:S02]  /*0b50*/  @!P1 LDS R4, [UR60+0x8] ;  /* 0x0000083cff049984 */ /* 0x01ee640008000800 */
[----:B-1----:R-:W-:-:S05]  /*0b60*/  @!P1 LOP3.LUT R4, R4, 0x8000, RZ, 0xb8, !PT ;  /* 0x0000800004049812 */ /* 0x002fca00078eb8ff */
[----:B------:R3:W-:Y:S02]  /*0b70*/  @!P1 STS [UR60+0x8], R4 ;  /* 0x00000804ff009988 */ /* 0x0007e4000800083c */
.L_x_27:
[----:B------:R-:W-:Y:S05]  /*0b80*/  BSYNC B2 ;  /* 0x0000000000027941 */ /* 0x000fea0003800000 */
.L_x_22:
[----:B------:R-:W-:Y:S05]  /*0b90*/  WARPSYNC.ALL ;  /* 0x0000000000007948 */ /* 0x000fea0003800000 */
[----:B------:R-:W-:-:S05]  /*0ba0*/  VIADD R6, R8, 0x80 ;  /* 0x0000008008067836 */ /* 0x000fca0000000000 */
[----:B------:R-:W-:-:S04]  /*0bb0*/  IADD3 R10, P2, R6, R2, RZ ;  /* 0x00000002060a7210 */ /* 0x000fc80007f5e0ff */
[----:B------:R-:W-:Y:S01]  /*0bc0*/  LEA.HI.X.SX32 R6, R6, R3, 0x1, P2 ;  /* 0x0000000306067211 */ /* 0x000fe200010f0eff */
[----:B------:R-:W-:Y:S08]  /*0bd0*/  @P0 BRA `(.L_x_28) ;  /* 0x0000000000300947 */ /* 0x000ff00003800000 */
        /* <DEDUP_REMOVED lines=12> */
.L_x_28:
[----:B------:R-:W-:Y:S05]  /*0ca0*/  @P0 BRA `(.L_x_29) ;  /* 0x00000000000c0947 */ /* 0x000fea0003800000 */
[----:B------:R0:W-:Y:S01]  /*0cb0*/  UTMACMDFLUSH ;  /* 0x00000000000079b7 */ /* 0x0001e20000000000 */
[----:B------:R-:W-:Y:S05]  /*0cc0*/  @P0 BRA `(.L_x_29) ;  /* 0x0000000000040947 */ /* 0x000fea0003800000 */
[----:B------:R-:W-:-:S04]  /*0cd0*/  DEPBAR.LE SB0, 0x0 ;  /* 0x000080000000791a */ /* 0x000fc80000000000 */
.L_x_29:
        /* <DEDUP_REMOVED lines=13> */
.L_x_31:
[----:B----4-:R-:W-:Y:S05]  /*0db0*/  BSYNC B2 ;  /* 0x0000000000027941 */ /* 0x010fea0003800000 */
.L_x_30:
[----:B------:R-:W-:Y:S04]  /*0dc0*/  BSSY B3, `(.L_x_32) ;  /* 0x0000011000037945 */ /* 0x000fe80003800000 */
[----:B------:R-:W-:Y:S04]  /*0dd0*/  BSSY B2, `(.L_x_33) ;  /* 0x000000e000027945 */ /* 0x000fe80003800000 */
[----:B------:R-:W-:Y:S05]  /*0de0*/  @P1 BRA `(.L_x_34) ;  /* 0x0000000000241947 */ /* 0x000fea0003800000 */
[----:B-123--:R-:W1:Y:S01]  /*0df0*/  LDS R4, [UR60+0x34] ;  /* 0x0000343cff047984 */ /* 0x00ee620008000800 */
[----:B------:R-:W-:-:S05]  /*0e00*/  IMAD.MOV.U32 R5, RZ, RZ, 0x3f000000 ;  /* 0x3f000000ff057424 */ /* 0x000fca00078e00ff */
[----:B-1----:R-:W-:-:S05]  /*0e10*/  LOP3.LUT R4, R4, 0xff000000, R5, 0xb8, !PT ;  /* 0xff00000004047812 */ /* 0x002fca00078eb805 */
[----:B------:R1:W-:Y:S01]  /*0e20*/  STS [UR60+0x34], R4 ;  /* 0x00003404ff007988 */ /* 0x0003e2000800083c */
[----:B------:R-:W-:Y:S05]  /*0e30*/  @P1 BRA `(.L_x_35) ;  /* 0x00000000001c1947 */ /* 0x000fea0003800000 */
[----:B-1----:R-:W1:Y:S01]  /*0e40*/  LDS R4, [UR60+0x38] ;  /* 0x0000383cff047984 */ /* 0x002e620008000800 */
[----:B------:R-:W-:-:S05]  /*0e50*/  IMAD.MOV.U32 R5, RZ, RZ, 0xff ;  /* 0x000000ffff057424 */ /* 0x000fca00078e00ff */
[----:B-1----:R-:W-:-:S05]  /*0e60*/  LOP3.LUT R4, R4, 0xff, R5, 0xb8, !PT ;  /* 0x000000ff04047812 */ /* 0x002fca00078eb805 */
[----:B------:R4:W-:Y:S02]  /*0e70*/  STS [UR60+0x38], R4 ;  /* 0x00003804ff007988 */ /* 0x0009e4000800083c */
.L_x_34:
[----:B------:R-:W-:Y:S05]  /*0e80*/  @P1 BREAK B2 ;  /* 0x0000000000021942 */ /* 0x000fea0003800000 */
[----:B------:R-:W-:Y:S05]  /*0e90*/  @P1 BRA `(.L_x_36) ;  /* 0x00000000000c1947 */ /* 0x000fea0003800000 */
[----:B------:R1:W-:Y:S02]  /*0ea0*/  STS [UR60+0x20], R14 ;  /* 0x0000200eff007988 */ /* 0x0003e4000800083c */
.L_x_35:
[----:B------:R-:W-:Y:S05]  /*0eb0*/  BSYNC B2 ;  /* 0x0000000000027941 */ /* 0x000fea0003800000 */
.L_x_33:
[----:B------:R1:W-:Y:S02]  /*0ec0*/  @!P1 STS [UR60+0x24], R13 ;  /* 0x0000240dff009988 */ /* 0x0003e4000800083c */
.L_x_36:
[----:B------:R-:W-:Y:S05]  /*0ed0*/  BSYNC B3 ;  /* 0x0000000000037941 */ /* 0x000fea0003800000 */
.L_x_32:
[----:B------:R-:W-:Y:S05]  /*0ee0*/  WARPSYNC.ALL ;  /* 0x0000000000007948 */ /* 0x000fea0003800000 */
[----:B------:R-:W-:Y:S04]  /*0ef0*/  BSSY B3, `(.L_x_37) ;  /* 0x000000e000037945 */ /* 0x000fe80003800000 */
[----:B------:R-:W-:Y:S05]  /*0f00*/  @P1 BRA `(.L_x_38) ;  /* 0x0000000000301947 */ /* 0x000fea0003800000 */
[----:B------:R-:W5:Y:S01]  /*0f10*/  LDS R5, [UR60+0x34] ;  /* 0x0000343cff057984 */ /* 0x000f620008000800 */
[----:B-1----:R-:W1:Y:S03]  /*0f20*/  LDC.64 R12, c[0x0][0x248] ;  /* 0x00009200ff0c7b82 */ /* 0x002e660000000a00 */
[----:B--234-:R-:W2:Y:S01]  /*0f30*/  LDS R4, [UR60+0x1c] ;  /* 0x00001c3cff047984 */ /* 0x01cea20008000800 */
[C---:B-1----:R-:W-:Y:S01]  /*0f40*/  SHF.L.U64.HI R13, R12.reuse, 0x1, R13 ;  /* 0x000000010c0d7819 */ /* 0x042fe2000001020d */
[----:B------:R-:W-:-:S03]  /*0f50*/  IMAD.SHL.U32 R12, R12, 0x2, RZ ;  /* 0x000000020c0c7824 */ /* 0x000fc600078e00ff */
[--C-:B------:R-:W-:Y:S02]  /*0f60*/  SHF.R.U32.HI R17, RZ, 0x4, R13.reuse ;  /* 0x00000004ff117819 */ /* 0x100fe4000001160d */
[----:B------:R-:W-:-:S05]  /*0f70*/  SHF.R.U64 R12, R12, 0x4, R13 ;  /* 0x000000040c0c7819 */ /* 0x000fca000000120d */
[----:B------:R1:W-:Y:S01]  /*0f80*/  STS [UR60+0xc], R12 ;  /* 0x00000c0cff007988 */ /* 0x0003e2000800083c */
[----:B-----5:R-:W-:Y:S02]  /*0f90*/  LOP3.LUT R5, R5, 0x7, RZ, 0xb8, !PT ;  /* 0x0000000705057812 */ /* 0x020fe400078eb8ff */
[----:B--2---:R-:W-:-:S03]  /*0fa0*/  LOP3.LUT R4, R4, 0xf, R17, 0xb8, !PT ;  /* 0x0000000f04047812 */ /* 0x004fc600078eb811 */
[----:B------:R1:W-:Y:S04]  /*0fb0*/  STS [UR60+0x34], R5 ;  /* 0x00003405ff007988 */ /* 0x0003e8000800083c */
[----:B------:R1:W-:Y:S02]  /*0fc0*/  STS [UR60+0x1c], R4 ;  /* 0x00001c04ff007988 */ /* 0x0003e4000800083c */
.L_x_38:
[----:B------:R-:W-:Y:S05]  /*0fd0*/  BSYNC B3 ;  /* 0x0000000000037941 */ /* 0x000fea0003800000 */
.L_x_37:
        /* <DEDUP_REMOVED lines=11> */
.L_x_41:
[----:B------:R-:W-:Y:S05]  /*1090*/  @P1 BRA `(.L_x_43) ;  /* 0x0000000000281947 */ /* 0x000fea0003800000 */
[----:B-1234-:R-:W1:Y:S02]  /*10a0*/  LDS R4, [UR60+0x8] ;  /* 0x0000083cff047984 */ /* 0x01ee640008000800 */
[----:B-1----:R-:W-:-:S05]  /*10b0*/  LOP3.LUT R4, R4, 0x1800, RZ, 0xb8, !PT ;  /* 0x0000180004047812 */ /* 0x002fca00078eb8ff */
[----:B------:R2:W-:Y:S02]  /*10c0*/  STS [UR60+0x8], R4 ;  /* 0x00000804ff007988 */ /* 0x0005e4000800083c */
.L_x_42:
[----:B------:R-:W-:Y:S05]  /*10d0*/  @P1 BREAK B4 ;  /* 0x0000000000041942 */ /* 0x000fea0003800000 */
[----:B------:R-:W-:Y:S05]  /*10e0*/  @P1 BRA `(.L_x_44) ;  /* 0x0000000000241947 */ /* 0x000fea0003800000 */
[----:B-12---:R-:W1:Y:S01]  /*10f0*/  LDS R4, [UR60+0x8] ;  /* 0x0000083cff047984 */ /* 0x006e620008000800 */
[----:B------:R-:W-:-:S05]  /*1100*/  IMAD.MOV.U32 R5, RZ, RZ, 0x6000 ;  /* 0x00006000ff057424 */ /* 0x000fca00078e00ff */
[----:B-1----:R-:W-:-:S04]  /*1110*/  LOP3.LUT R4, R4, 0x6000, R5, 0xd8, !PT ;  /* 0x0000600004047812 */ /* 0x002fc800078ed805 */
[----:B------:R-:W-:-:S05]  /*1120*/  LOP3.LUT R4, R4, 0x400000, RZ, 0xb8, !PT ;  /* 0x0040000004047812 */ /* 0x000fca00078eb8ff */
[----:B------:R1:W-:Y:S02]  /*1130*/  STS [UR60+0x8], R4 ;  /* 0x00000804ff007988 */ /* 0x0003e4000800083c */
.L_x_43:
[----:B------:R-:W-:Y:S05]  /*1140*/  BSYNC B4 ;  /* 0x0000000000047941 */ /* 0x000fea0003800000 */
.L_x_40:
[----:B-1234-:R-:W1:Y:S02]  /*1150*/  @!P1 LDS R4, [UR60+0x8] ;  /* 0x0000083cff049984 */ /* 0x01ee640008000800 */
[----:B-1----:R-:W-:-:S05]  /*1160*/  @!P1 LOP3.LUT R4, R4, 0x8000, RZ, 0xb8, !PT ;  /* 0x0000800004049812 */ /* 0x002fca00078eb8ff */
[----:B------:R3:W-:Y:S02]  /*1170*/  @!P1 STS [UR60+0x8], R4 ;  /* 0x00000804ff009988 */ /* 0x0007e4000800083c */
.L_x_44:
[----:B------:R-:W-:Y:S05]  /*1180*/  BSYNC B3 ;  /* 0x0000000000037941 */ /* 0x000fea0003800000 */
.L_x_39:
[----:B------:R-:W-:Y:S05]  /*1190*/  WARPSYNC.ALL ;  /* 0x0000000000007948 */ /* 0x000fea0003800000 */
[----:B------:R4:W-:Y:S01]  /*11a0*/  STL [R1+0x400], RZ ;  /* 0x000400ff01007387 */ /* 0x0009e20000100800 */
[----:B-123--:R-:W-:Y:S01]  /*11b0*/  VIADD R4, R8, 0x100 ;  /* 0x0000010008047836 */ /* 0x00efe20000000000 */
[----:B------:R-:W-:Y:S02]  /*11c0*/  ISETP.GE.AND P2, PT, R18, 0x1, PT ;  /* 0x000000011200780c */ /* 0x000fe40003f46270 */
[----:B------:R-:W-:Y:S01]  /*11d0*/  CS2R R24, SRZ ;  /* 0x0000000000187805 */ /* 0x000fe2000001ff00 */
[----:B------:R4:W-:Y:S01]  /*11e0*/  STL [R1+0x404], RZ ;  /* 0x000404ff01007387 */ /* 0x0009e20000100800 */
[----:B------:R-:W-:-:S02]  /*11f0*/  CS2R R26, SRZ ;  /* 0x00000000001a7805 */ /* 0x000fc4000001ff00 */
[C---:B------:R-:W-:Y:S02]  /*1200*/  IADD3 R8, P3, R4.reuse, R2, RZ ;  /* 0x0000000204087210 */ /* 0x040fe40007f7e0ff */
[----:B------:R-:W-:Y:S01]  /*1210*/  CS2R R28, SRZ ;  /* 0x00000000001c7805 */ /* 0x000fe2000001ff00 */
[----:B------:R4:W-:Y:S01]  /*1220*/  STL [R1+0x408], RZ ;  /* 0x000408ff01007387 */ /* 0x0009e20000100800 */
[----:B------:R-:W-:Y:S02]  /*1230*/  CS2R R30, SRZ ;  /* 0x00000000001e7805 */ /* 0x000fe4000001ff00 */
[----:B------:R-:W-:Y:S02]  /*1240*/  LEA.HI.X.SX32 R5, R4, R3, 0x1, P3 ;  /* 0x0000000304057211 */ /* 0x000fe400018f0eff */
[----:B------:R-:W-:Y:S01]  /*1250*/  CS2R R32, SRZ ;  /* 0x0000000000207805 */ /* 0x000fe2000001ff00 */
[----:B------:R4:W-:Y:S01]  /*1260*/  STL [R1+0x40c], RZ ;  /* 0x00040cff01007387 */ /* 0x0009e20000100800 */
[----:B------:R-:W-:-:S02]  /*1270*/  CS2R R34, SRZ ;  /* 0x0000000000227805 */ /* 0x000fc4000001ff00 */
[----:B------:R-:W-:Y:S02]  /*1280*/  CS2R R36, SRZ ;  /* 0x0000000000247805 */ /* 0x000fe4000001ff00 */
[----:B------:R-:W-:Y:S01]  /*1290*/  CS2R R38, SRZ ;  /* 0x0000000000267805 */ /* 0x000fe2000001ff00 */
[----:B------:R4:W-:Y:S01]  /*12a0*/  STL [R1+0x410], RZ ;  /* 0x000410ff01007387 */ /* 0x0009e20000100800 */
[----:B------:R-:W-:Y:S02]  /*12b0*/  CS2R R40, SRZ ;  /* 0x0000000000287805 */ /* 0x000fe4000001ff00 */
[----:B------:R-:W-:Y:S02]  /*12c0*/  CS2R R42, SRZ ;  /* 0x00000000002a7805 */ /* 0x000fe4000001ff00 */
        /* <DEDUP_REMOVED lines=38> */
[----:B------:R-:W-:-:S03]  /*1530*/  CS2R R100, SRZ ;  /* 0x0000000000647805 */ /* 0x000fc6000001ff00 */
[----:B------:R4:W-:Y:S04]  /*1540*/  STL [R1+0x43c], RZ ;  /* 0x00043cff01007387 */ /* 0x0009e80000100800 */
        /* <DEDUP_REMOVED lines=240> */
[----:B------:R4:W-:Y:S04]  /*2450*/  STL [R1], RZ ;  /* 0x000000ff01007387 */ /* 0x0009e80000100800 */
        /* <DEDUP_REMOVED lines=127> */
[----:B------:R4:W-:Y:S04]  /*2c50*/  STL [R1+0x664], R8 ;  /* 0x0006640801007387 */ /* 0x0009e80000100800 */
[----:B------:R4:W-:Y:S01]  /*2c60*/  STL [R1+0x660], R5 ;  /* 0x0006600501007387 */ /* 0x0009e20000100800 */
[----:B------:R-:W-:Y:S05]  /*2c70*/  @P0 BRA `(.L_x_45) ;  /* 0x0000000000300947 */ /* 0x000fea0003800000 */
[----:B------:R-:W1:Y:S01]  /*2c80*/  S2R R2, SR_LANEID ;  /* 0x0000000000027919 */ /* 0x000e620000000000 */
[----:B------:R-:W-:Y:S05]  /*2c90*/  WARPSYNC.ALL ;  /* 0x0000000000007948 */ /* 0x000fea0003800000 */
[----:B-1----:R-:W-:-:S05]  /*2ca0*/  IMAD.SHL.U32 R2, R2, 0x4, RZ ;  /* 0x0000000402027824 */ /* 0x002fca00078e00ff */
[----:B------:R1:W2:Y:S01]  /*2cb0*/  LDS R4, [R2+UR60] ;  /* 0x0000003c02047984 */ /* 0x0002a20008000800 */
[----:B------:R-:W-:Y:S02]  /*2cc0*/  R2UR UR4, R8 ;  /* 0x00000000080472ca */ /* 0x000fe400000e0000 */
[----:B------:R-:W-:Y:S02]  /*2cd0*/  R2UR UR5, R5 ;  /* 0x00000000050572ca */ /* 0x000fe400000e0000 */
[----:B-1----:R-:W-:-:S05]  /*2ce0*/  IADD3 R2, P3, R2, R8, RZ ;  /* 0x0000000802027210 */ /* 0x002fca0007f7e0ff */
[----:B------:R-:W-:-:S05]  /*2cf0*/  IMAD.X R3, RZ, RZ, R5, P3 ;  /* 0x000000ffff037224 */ /* 0x000fca00018e0605 */
[----:B--2---:R1:W5:Y:S01]  /*2d00*/  ATOMG.E.EXCH.STRONG.GPU PT, RZ, [R2], R4 ;  /* 0x0000000402ff73a8 */ /* 0x00436200041ee100 */
[----:B------:R-:W-:-:S04]  /*2d10*/  DEPBAR {5,4,3,2,1,0} ;  /* 0x0000003f0000791a */ /* 0x000fc80000000000 */
[----:B------:R1:W-:Y:S01]  /*2d20*/  UTMACCTL.IV [UR4] ;  /* 0x00000000040079b9 */ /* 0x0003e20008000000 */
[----:B------:R-:W-:Y:S01]  /*2d30*/  NOP ;  /* 0x0000000000007918 */ /* 0x000fe20000000000 */
.L_x_45:
[----:B------:R-:W-:Y:S05]  /*2d40*/  @P0 BRA `(.L_x_46) ;  /* 0x00000000000c0947 */ /* 0x000fea0003800000 */
[----:B------:R0:W-:Y:S01]  /*2d50*/  UTMACMDFLUSH ;  /* 0x00000000000079b7 */ /* 0x0001e20000000000 */
[----:B------:R-:W-:Y:S05]  /*2d60*/  @P0 BRA `(.L_x_46) ;  /* 0x0000000000040947 */ /* 0x000fea0003800000 */
[----:B------:R-:W-:-:S04]  /*2d70*/  DEPBAR.LE SB0, 0x0 ;  /* 0x000080000000791a */ /* 0x000fc80000000000 */
.L_x_46:
[----:B------:R-:W-:Y:S05]  /*2d80*/  WARPSYNC.ALL ;  /* 0x0000000000007948 */ /* 0x000fea0003800000 */
[----:B------:R-:W2:Y:S08]  /*2d90*/  S2UR UR35, SR_CTAID.X ;  /* 0x00000000002379c3 */ /* 0x000eb00000002500 */
[----:B-----5:R-:W-:Y:S01]  /*2da0*/  BAR.SYNC.DEFER_BLOCKING 0x0 ;  /* 0x0000000000007b1d */ /* 0x020fe20000010000 */
[----:B------:R-:W-:-:S02]  /*2db0*/  CS2R R102, SRZ ;  /* 0x0000000000667805 */ /* 0x000fc4000001ff00 */
[----:B------:R-:W-:Y:S02]  /*2dc0*/  CS2R R104, SRZ ;  /* 0x0000000000687805 */ /* 0x000fe4000001ff00 */
[----:B------:R-:W-:Y:S02]  /*2dd0*/  CS2R R106, SRZ ;  /* 0x00000000006a7805 */ /* 0x000fe4000001ff00 */
[----:B------:R-:W-:Y:S02]  /*2de0*/  CS2R R108, SRZ ;  /* 0x00000000006c7805 */ /* 0x000fe4000001ff00 */
[----:B------:R-:W-:Y:S01]  /*2df0*/  CS2R R110, SRZ ;  /* 0x00000000006e7805 */ /* 0x000fe2000001ff00 */
[----:B------:R-:W-:Y:S01]  /*2e00*/  VOTEU.ALL UP0, P1 ;  /* 0x00000000003f7886 */ /* 0x000fe20000800000 */
[----:B-1----:R-:W-:Y:S01]  /*2e10*/  UMOV UR4, 0x1 ;  /* 0x0000000100047882 */ /* 0x002fe20000000000 */
[----:B------:R-:W-:Y:S02]  /*2e20*/  CS2R R112, SRZ ;  /* 0x0000000000707805 */ /* 0x000fe4000001ff00 */
[----:B------:R-:W-:-:S02]  /*2e30*/  CS2R R114, SRZ ;  /* 0x0000000000727805 */ /* 0x000fc4000001ff00 */
[----:B------:R-:W-:Y:S01]  /*2e40*/  CS2R R116, SRZ ;  /* 0x0000000000747805 */ /* 0x000fe2000001ff00 */
[----:B------:R-:W-:-:S04]  /*2e50*/  @!UP0 UIADD3 UR4, -UR4, 0x100000, URZ ;  /* 0x0010000004048890 */ /* 0x000fc8000fffe13f */
[----:B------:R-:W-:Y:S02]  /*2e60*/  @!UP0 USHF.L.U32 UR5, UR4, 0xb, URZ ;  /* 0x0000000b04058899 */ /* 0x000fe4000800063f */
[----:B------:R-:W-:Y:S01]  /*2e70*/  @!UP0 USHF.L.U32 UR4, UR4, 0x1, URZ ;  /* 0x0000000104048899 */ /* 0x000fe2000800063f */
[----:B------:R-:W-:Y:S01]  /*2e80*/  CS2R R118, SRZ ;  /* 0x0000000000767805 */ /* 0x000fe2000001ff00 */
[----:B------:R-:W-:Y:S01]  /*2e90*/  VOTEU.ALL UP0, P1 ;  /* 0x00000000003f7886 */ /* 0x000fe20000800000 */
[----:B------:R-:W-:Y:S02]  /*2ea0*/  CS2R R120, SRZ ;  /* 0x0000000000787805 */ /* 0x000fe4000001ff00 */
[----:B------:R-:W-:Y:S02]  /*2eb0*/  CS2R R122, SRZ ;  /* 0x00000000007a7805 */ /* 0x000fe4000001ff00 */
[----:B------:R-:W-:Y:S02]  /*2ec0*/  CS2R R124, SRZ ;  /* 0x00000000007c7805 */ /* 0x000fe4000001ff00 */
[----:B------:R-:W-:-:S02]  /*2ed0*/  CS2R R126, SRZ ;  /* 0x00000000007e7805 */ /* 0x000fc4000001ff00 */
[----:B------:R-:W-:Y:S02]  /*2ee0*/  CS2R R128, SRZ ;  /* 0x0000000000807805 */ /* 0x000fe4000001ff00 */
[----:B------:R-:W-:Y:S02]  /*2ef0*/  CS2R R130, SRZ ;  /* 0x0000000000827805 */ /* 0x000fe4000001ff00 */
[----:B------:R-:W-:Y:S02]  /*2f00*/  CS2R R132, SRZ ;  /* 0x0000000000847805 */ /* 0x000fe4000001ff00 */
[----:B------:R-:W-:Y:S02]  /*2f10*/  CS2R R134, SRZ ;  /* 0x0000000000867805 */ /* 0x000fe4000001ff00 */
[----:B------:R-:W-:Y:S01]  /*2f20*/  CS2R R136, SRZ ;  /* 0x0000000000887805 */ /* 0x000fe2000001ff00 */
[----:B--2---:R-:W-:Y:S01]  /*2f30*/  USHF.L.U32 UR35, UR35, 0x8, URZ ;  /* 0x0000000823237899 */ /* 0x004fe2000800063f */
[----:B------:R-:W1:Y:S02]  /*2f40*/  FENCE.VIEW.ASYNC.S ;  /* 0x00000000000073c6 */ /* 0x000e640000000000 */
[----:B-1----:R1:W2:Y:S01]  /*2f50*/  @!UP0 SYNCS.EXCH.64 URZ, [UR60+0x20000], UR4 ;  /* 0x020000043c3f85b2 */ /* 0x0022a20008000100 */
[----:B------:R-:W-:-:S02]  /*2f60*/  CS2R R138, SRZ ;  /* 0x00000000008a7805 */ /* 0x000fc4000001ff00 */
[----:B------:R-:W-:Y:S02]  /*2f70*/  CS2R R140, SRZ ;  /* 0x00000000008c7805 */ /* 0x000fe4000001ff00 */
[----:B------:R-:W-:Y:S02]  /*2f80*/  CS2R R142, SRZ ;  /* 0x00000000008e7805 */ /* 0x000fe4000001ff00 */
[----:B------:R-:W-:Y:S02]  /*2f90*/  CS2R R144, SRZ ;  /* 0x0000000000907805 */ /* 0x000fe4000001ff00 */
[----:B------:R-:W-:Y:S02]  /*2fa0*/  CS2R R146, SRZ ;  /* 0x0000000000927805 */ /* 0x000fe4000001ff00 */
[----:B------:R-:W-:Y:S02]  /*2fb0*/  CS2R R148, SRZ ;  /* 0x0000000000947805 */ /* 0x000fe4000001ff00 */
[----:B------:R-:W-:Y:S01]  /*2fc0*/  CS2R R150, SRZ ;  /* 0x0000000000967805 */ /* 0x000fe2000001ff00 */
[----:B------:R-:W-:Y:S06]  /*2fd0*/  @!P2 BRA `(.L_x_47) ;  /* 0x000000500050a947 */ /* 0x000fec0003800000 */
[----:B------:R3:W-:Y:S01]  /*2fe0*/  STL [R1+0x400], RZ ;  /* 0x000400ff01007387 */ /* 0x0007e20000100800 */
[----:B------:R-:W-:Y:S01]  /*2ff0*/  IMAD.U32 R3, RZ, RZ, UR60 ;  /* 0x0000003cff037e24 */ /* 0x000fe2000f8e00ff */
[----:B------:R-:W-:Y:S01]  /*3000*/  CS2R R24, SRZ ;  /* 0x0000000000187805 */ /* 0x000fe2000001ff00 */
[----:B------:R-:W-:Y:S01]  /*3010*/  IMAD.U32 R2, RZ, RZ, UR60 ;  /* 0x0000003cff027e24 */ /* 0x000fe2000f8e00ff */
[----:B------:R3:W-:Y:S01]  /*3020*/  STL [R1+0x404], RZ ;  /* 0x000404ff01007387 */ /* 0x0007e20000100800 */
[----:B------:R-:W-:Y:S01]  /*3030*/  IMAD.MOV.U32 R4, RZ, RZ, RZ ;  /* 0x000000ffff047224 */ /* 0x000fe200078e00ff */
[----:B------:R-:W-:Y:S01]  /*3040*/  SHF.R.U32.HI R3, RZ, 0x4, R3 ;  /* 0x00000004ff037819 */ /* 0x000fe20000011603 */
[----:B------:R-:W-:Y:S01]  /*3050*/  VIADD R2, R2, 0x10000 ;  /* 0x0001000002027836 */ /* 0x000fe20000000000 */
[----:B------:R3:W-:Y:S01]  /*3060*/  STL [R1+0x408], RZ ;  /* 0x000408ff01007387 */ /* 0x0007e20000100800 */
[----:B------:R-:W-:Y:S02]  /*3070*/  CS2R R26, SRZ ;  /* 0x00000000001a7805 */ /* 0x000fe4000001ff00 */
[----:B----4-:R-:W-:Y:S01]  /*3080*/  SGXT.U32 R8, R3, 0xe ;  /* 0x0000000e0308781a */ /* 0x010fe20000000000 */
[----:B------:R-:W-:Y:S01]  /*3090*/  IMAD.MOV.U32 R3, RZ, RZ, RZ ;  /* 0x000000ffff037224 */ /* 0x000fe200078e00ff */
[----:B------:R3:W-:Y:S01]  /*30a0*/  STL [R1+0x40c], RZ ;  /* 0x00040cff01007387 */ /* 0x0007e20000100800 */
[----:B------:R-:W-:-:S02]  /*30b0*/  SHF.R.U32.HI R2, RZ, 0x4, R2 ;  /* 0x00000004ff027819 */ /* 0x000fc40000011602 */
[----:B------:R-:W-:Y:S02]  /*30c0*/  CS2R R28, SRZ ;  /* 0x00000000001c7805 */ /* 0x000fe4000001ff00 */
[----:B------:R-:W-:Y:S01]  /*30d0*/  IADD3 R5, P0, R8, 0x2, RZ ;  /* 0x0000000208057810 */ /* 0x000fe20007f1e0ff */
[----:B------:R3:W-:Y:S01]  /*30e0*/  STL [R1+0x410], RZ ;  /* 0x000410ff01007387 */ /* 0x0007e20000100800 */
[----:B------:R-:W-:Y:S02]  /*30f0*/  SGXT.U32 R2, R2, 0xe ;  /* 0x0000000e0202781a */ /* 0x000fe40000000000 */
[----:B------:R-:W-:Y:S02]  /*3100*/  CS2R R30, SRZ ;  /* 0x00000000001e7805 */ /* 0x000fe4000001ff00 */
[----:B------:R-:W-:Y:S01]  /*3110*/  IADD3.X R3, R3, 0x40000040, RZ, P0, !PT ;  /* 0x4000004003037810 */ /* 0x000fe200007fe4ff */
[----:B------:R3:W-:Y:S01]  /*3120*/  STL [R1+0x414], RZ ;  /* 0x000414ff01007387 */ /* 0x0007e20000100800 */
[----:B-1----:R-:W-:-:S02]  /*3130*/  R2UR UR4, R5 ;  /* 0x00000000050472ca */ /* 0x002fc400000e0000 */
[----:B------:R-:W-:Y:S02]  /*3140*/  CS2R R32, SRZ ;  /* 0x0000000000207805 */ /* 0x000fe4000001ff00 */
[----:B------:R-:W-:Y:S01]  /*3150*/  R2UR UR5, R3 ;  /* 0x00000000030572ca */ /* 0x000fe200000e0000 */
[----:B------:R3:W-:Y:S01]  /*3160*/  STL [R1+0x418], RZ ;  /* 0x000418ff01007387 */ /* 0x0007e20000100800 */
[C---:B------:R-:W-:Y:S02]  /*3170*/  IADD3 R12, P2, R2.reuse, 0x4000080, RZ ;  /* 0x04000080020c7810 */ /* 0x040fe40007f5e0ff */
[----:B------:R-:W-:Y:S02]  /*3180*/  CS2R R34, SRZ ;  /* 0x0000000000227805 */ /* 0x000fe4000001ff00 */
[----:B------:R-:W-:Y:S01]  /*3190*/  LOP3.LUT R2, R2, 0x4000000, RZ, 0xfc, !PT ;  /* 0x0400000002027812 */ /* 0x000fe200078efcff */
[----:B------:R3:W-:Y:S01]  /*31a0*/  STL [R1+0x41c], RZ ;  /* 0x00041cff01007387 */ /* 0x0007e20000100800 */
[----:B------:R-:W-:-:S02]  /*31b0*/  IADD3.X R4, R4, 0x40000040, RZ, P2, !PT ;  /* 0x4000004004047810 */ /* 0x000fc400017fe4ff */
[----:B------:R-:W-:Y:S02]  /*31c0*/  CS2R R36, SRZ ;  /* 0x0000000000247805 */ /* 0x000fe4000001ff00 */
[----:B------:R-:W-:Y:S01]  /*31d0*/  R2UR UR6, R12 ;  /* 0x000000000c0672ca */ /* 0x000fe200000e0000 */
[----:B------:R3:W-:Y:S01]  /*31e0*/  STL [R1+0x420], RZ ;  /* 0x000420ff01007387 */ /* 0x0007e20000100800 */
[----:B------:R-:W-:Y:S02]  /*31f0*/  R2UR UR7, R4 ;  /* 0x00000000040772ca */ /* 0x000fe400000e0000 */
[----:B------:R-:W-:Y:S02]  /*3200*/  CS2R R38, SRZ ;  /* 0x0000000000267805 */ /* 0x000fe4000001ff00 */
[----:B------:R-:W-:Y:S01]  /*3210*/  R2UR UR42, R2 ;  /* 0x00000000022a72ca */ /* 0x000fe200000e0000 */
[----:B------:R3:W-:Y:S01]  /*3220*/  STL [R1+0x424], RZ ;  /* 0x000424ff01007387 */ /* 0x0007e20000100800 */
[----:B------:R-:W-:Y:S01]  /*3230*/  UIADD3.64 UR10, UR4, 0x1fe, URZ ;  /* 0x000001fe040a7897 */ /* 0x000fe2000fffe03f */
[----:B------:R-:W-:Y:S01]  /*3240*/  CS2R R40, SRZ ;  /* 0x0000000000287805 */ /* 0x000fe2000001ff00 */
[----:B------:R-:W-:Y:S01]  /*3250*/  UIADD3.64 UR10, UR4, 0x202, URZ ;  /* 0x00000202040a7897 */ /* 0x000fe2000fffe03f */
        /* <DEDUP_REMOVED lines=65> */
[----:B------:R-:W-:Y:S01]  /*3670*/  UIADD3.64 UR14, UR4, 0xc00, URZ ;  /* 0x00000c00040e7897 */ /* 0x000fe2000fffe03f */
[----:B------:R-:W-:-:S02]  /*3680*/  CS2R R114, SRZ ;  /* 0x0000000000727805 */ /* 0x000fc4000001ff00 */
[----:B------:R-:W-:Y:S01]  /*3690*/  CS2R R116, SRZ ;  /* 0x0000000000747805 */ /* 0x000fe2000001ff00 */
[----:B------:R3:W-:Y:S01]  /*36a0*/  STL [R1+0x46c], RZ ;  /* 0x00046cff01007387 */ /* 0x0007e20000100800 */
[----:B------:R-:W-:Y:S01]  /*36b0*/  UIADD3.64 UR10, UR4, 0x5fe, URZ ;  /* 0x000005fe040a7897 */ /* 0x000fe2000fffe03f */
        /* <DEDUP_REMOVED lines=23> */
[----:B------:R-:W-:-:S02]  /*3830*/  UIADD3.64 UR14, UR4, 0xc04, URZ ;  /* 0x00000c04040e7897 */ /* 0x000fc4000fffe03f */
[----:B------:R-:W-:Y:S01]  /*3840*/  UIADD3.64 UR10, UR4, 0x602, URZ ;  /* 0x00000602040a7897 */ /* 0x000fe2000fffe03f */
[----:B------:R3:W-:Y:S01]  /*3850*/  STL [R1+0x488], RZ ;  /* 0x000488ff01007387 */ /* 0x0007e20000100800 */
[----:B------:R-:W-:Y:S02]  /*3860*/  UIADD3.64 UR14, UR4, 0x600, URZ ;  /* 0x00000600040e7897 */ /* 0x000fe4000fffe03f */
[----:B------:R-:W-:Y:S01]  /*3870*/  UIADD3.64 UR10, UR4, 0x604, URZ ;  /* 0x00000604040a7897 */ /* 0x000fe2000fffe03f */
[----:B------:R3:W-:Y:S01]  /*3880*/  STL [R1+0x48c], RZ ;  /* 0x00048cff01007387 */ /* 0x0007e20000100800 */
[----:B------:R-:W-:Y:S01]  /*3890*/  UMOV UR39, URZ ;  /* 0x0000003f00277c82 */ /* 0x000fe20008000000 */
[----:B------:R-:W-:Y:S02]  /*38a0*/  UIADD3.64 UR8, UR4, 0x2, URZ ;  /* 0x0000000204087897 */ /* 0x000fe4000fffe03f */
[----:B------:R3:W-:Y:S01]  /*38b0*/  STL [R1+0x490], RZ ;  /* 0x000490ff01007387 */ /* 0x0007e20000100800 */
[----:B------:R-:W-:-:S02]  /*38c0*/  UIADD3.64 UR12, UR4, 0x4, URZ ;  /* 0x00000004040c7897 */ /* 0x000fc4000fffe03f */
[----:B------:R-:W-:Y:S01]  /*38d0*/  UIADD3.64 UR16, UR4, 0x7fe, URZ ;  /* 0x000007fe04107897 */ /* 0x000fe2000fffe03f */
[----:B------:R3:W-:Y:S01]  /*38e0*/  STL [R1+0x494], RZ ;  /* 0x000494ff01007387 */ /* 0x0007e20000100800 */
[----:B------:R-:W-:Y:S02]  /*38f0*/  UIADD3.64 UR20, UR4, 0x800, URZ ;  /* 0x0000080004147897 */ /* 0x000fe4000fffe03f */
[----:B------:R-:W-:Y:S01]  /*3900*/  UIADD3.64 UR24, UR4, 0x802, URZ ;  /* 0x0000080204187897 */ /* 0x000fe2000fffe03f */
[----:B------:R3:W-:Y:S01]  /*3910*/  STL [R1+0x498], RZ ;  /* 0x000498ff01007387 */ /* 0x0007e20000100800 */
[----:B------:R-:W-:Y:S01]  /*3920*/  UIADD3.64 UR28, UR4, 0x804, URZ ;  /* 0x00000804041c7897 */ /* 0x000fe2000fffe03f */
[----:B------:R-:W-:Y:S02]  /*3930*/  UMOV UR43, 0x40000040 ;  /* 0x40000040002b7882 */ /* 0x000fe40000000000 */
[----:B------:R3:W-:Y:S01]  /*3940*/  STL [R1+0x49c], RZ ;  /* 0x00049cff01007387 */ /* 0x0007e20000100800 */
[----:B------:R-:W-:-:S02]  /*3950*/  UIADD3.64 UR44, UR4, 0xdfe, URZ ;  /* 0x00000dfe042c7897 */ /* 0x000fc4000fffe03f */
[----:B------:R-:W-:Y:S01]  /*3960*/  UIADD3.64 UR48, UR4, 0xe00, URZ ;  /* 0x00000e0004307897 */ /* 0x000fe2000fffe03f */
[----:B------:R3:W-:Y:S01]  /*3970*/  STL [R1+0x4a0], RZ ;  /* 0x0004a0ff01007387 */ /* 0x0007e20000100800 */
[----:B------:R-:W-:Y:S02]  /*3980*/  UIADD3.64 UR52, UR4, 0xe02, URZ ;  /* 0x00000e0204347897 */ /* 0x000fe4000fffe03f */
[----:B------:R-:W-:Y:S01]  /*3990*/  UIADD3.64 UR56, UR4, 0xe04, URZ ;  /* 0x00000e0404387897 */ /* 0x000fe2000fffe03f */
[----:B------:R3:W-:Y:S01]  /*39a0*/  STL [R1+0x4a4], RZ ;  /* 0x0004a4ff01007387 */ /* 0x0007e20000100800 */
[----:B------:R-:W-:Y:S02]  /*39b0*/  UIADD3.64 UR10, UR6, 0x80, URZ ;  /* 0x00000080060a7897 */ /* 0x000fe4000fffe03f */
[----:B------:R-:W-:Y:S01]  /*39c0*/  UIADD3.64 UR14, UR6, 0x100, URZ ;  /* 0x00000100060e7897 */ /* 0x000fe2000fffe03f */
[----:B------:R3:W-:Y:S01]  /*39d0*/  STL [R1+0x4a8], RZ ;  /* 0x0004a8ff01007387 */ /* 0x0007e20000100800 */
[----:B------:R-:W-:-:S02]  /*39e0*/  UIADD3.64 UR18, UR6, 0x180, URZ ;  /* 0x0000018006127897 */ /* 0x000fc4000fffe03f */
[----:B------:R-:W-:Y:S01]  /*39f0*/  UIADD3.64 UR22, UR6, 0x200, URZ ;  /* 0x0000020006167897 */ /* 0x000fe2000fffe03f */
[----:B------:R3:W-:Y:S01]  /*3a00*/  STL [R1+0x4ac], RZ ;  /* 0x0004acff01007387 */ /* 0x0007e20000100800 */
[----:B------:R-:W-:Y:S02]  /*3a10*/  UIADD3.64 UR26, UR6, 0x280, URZ ;  /* 0x00000280061a7897 */ /* 0x000fe4000fffe03f */
[----:B------:R-:W-:Y:S01]  /*3a20*/  UIADD3.64 UR30, UR6, 0x300, URZ ;  /* 0x00000300061e7897 */ /* 0x000fe2000fffe03f */
        /* <DEDUP_REMOVED lines=339> */
[----:B------:R3:W-:Y:S02]  /*4f60*/  STL [R1+0x1fc], RZ ;  /* 0x0001fcff01007387 */ /* 0x0007e40000100800 */
.L_x_49:
[----:B--2---:R-:W-:Y:S01]  /*4f70*/  BAR.SYNC.DEFER_BLOCKING 0x0 ;  /* 0x0000000000007b1d */ /* 0x004fe20000010000 */
[----:B------:R-:W-:Y:S01]  /*4f80*/  @!P1 IMAD.MOV.U32 R4, RZ, RZ, 0x20000 ;  /* 0x00020000ff049424 */ /* 0x000fe200078e00ff */
[----:B------:R-:W-:Y:S02]  /*4f90*/  R2UR UR32, R9 ;  /* 0x00000000092072ca */ /* 0x000fe400000e0000 */
[----:B------:R-:W-:Y:S02]  /*4fa0*/  ELECT P0, URZ, PT ;  /* 0x00000000003f782f */ /* 0x000fe40003800000 */
[----:B-----5:R-:W-:Y:S01]  /*4fb0*/  SHF.R.U32.HI R12, RZ, 0x5, R247 ;  /* 0x00000005ff0c7819 */ /* 0x020fe200000116f7 */
[----:B------:R-:W-:Y:S01]  /*4fc0*/  UIADD3 UR33, UR60, 0x20000, URZ ;  /* 0x000200003c217890 */ /* 0x000fe2000fffe03f */
[----:B------:R-:W-:Y:S01]  /*4fd0*/  R2UR UR40, R10 ;  /* 0x000000000a2872ca */ /* 0x000fe200000e0000 */
[----:B------:R-:W1:Y:S01]  /*4fe0*/  S2R R5, SR_CTAID.Y ;  /* 0x0000000000057919 */ /* 0x000e620000002600 */
[----:B------:R-:W-:-:S05]  /*4ff0*/  ISETP.LT.U32.AND P0, PT, R11, 0x40, P0 ;  /* 0x000000400b00780c */ /* 0x000fca0000701070 */
[----:B------:R-:W-:Y:S01]  /*5000*/  IMAD.U32 R2, RZ, RZ, UR32 ;  /* 0x00000020ff027e24 */ /* 0x000fe2000f8e00ff */
[----:B------:R-:W-:-:S07]  /*5010*/  R2UR UR32, R7 ;  /* 0x00000000072072ca */ /* 0x000fce00000e0000 */
[----:B------:R-:W-:Y:S01]  /*5020*/  @P0 R2UR UR36, R2 ;  /* 0x00000000022402ca */ /* 0x000fe200000e0000 */
[----:B------:R-:W-:Y:S01]  /*5030*/  VOTEU.ANY UP0, P0 ;  /* 0x00000000003f7886 */ /* 0x000fe20000000100 */
[----:B------:R2:W-:Y:S01]  /*5040*/  @!P1 SYNCS.ARRIVE.TRANS64 RZ, [UR60+0x20000], R4 ;  /* 0x02000004ffff99a7 */ /* 0x0005e2000800003c */
[----:B------:R4:W-:Y:S06]  /*5050*/  MEMBAR.ALL.CTA ;  /* 0x0000000000007992 */ /* 0x0009ec0000008000 */
[----:B----4-:R-:W4:Y:S01]  /*5060*/  FENCE.VIEW.ASYNC.S ;  /* 0x00000000000073c6 */ /* 0x010f220000000000 */
[----:B------:R-:W-:-:S02]  /*5070*/  IMAD.U32 R2, RZ, RZ, UR40 ;  /* 0x00000028ff027e24 */ /* 0x000fc4000f8e00ff */
[----:B------:R-:W-:Y:S01]  /*5080*/  IMAD.U32 R3, RZ, RZ, UR32 ;  /* 0x00000020ff037e24 */ /* 0x000fe2000f8e00ff */
[----:B--2---:R-:W-:-:S04]  /*5090*/  LOP3.LUT R4, R12, 0x1, RZ, 0xc0, !PT ;  /* 0x000000010c047812 */ /* 0x004fc800078ec0ff */
[----:B------:R-:W-:Y:S01]  /*50a0*/  @P0 R2UR UR37, R3 ;  /* 0x00000000032502ca */ /* 0x000fe200000e0000 */
[----:B----4-:R-:W-:Y:S01]  /*50b0*/  BAR.SYNC.DEFER_BLOCKING 0x0 ;  /* 0x0000000000007b1d */ /* 0x010fe20000010000 */
[----:B------:R-:W-:Y:S01]  /*50c0*/  R2UR UR34, R4 ;  /* 0x00000000042272ca */ /* 0x000fe200000e0000 */
[----:B-1----:R-:W-:Y:S01]  /*50d0*/  IMAD.SHL.U32 R5, R5, 0x100, RZ ;  /* 0x0000010005057824 */ /* 0x002fe200078e00ff */
[----:B------:R-:W-:Y:S02]  /*50e0*/  LOP3.LUT R4, R12, 0x3, RZ, 0xc0, !PT ;  /* 0x000000030c047812 */ /* 0x000fe400078ec0ff */
[----:B------:R-:W-:Y:S02]  /*50f0*/  ELECT P0, URZ, PT ;  /* 0x00000000003f782f */ /* 0x000fe40003800000 */
[----:B------:R-:W-:-:S07]  /*5100*/  R2UR UR38, R5 ;  /* 0x00000000052672ca */ /* 0x000fce00000e0000 */
[----:B------:R-:W-:Y:S02]  /*5110*/  ULEA UR32, UR34, UR60, 0xf ;  /* 0x0000003c22207291 */ /* 0x000fe4000f8e783f */
[----:B------:R-:W-:-:S09]  /*5120*/  ULEA UR34, UR34, UR39, 0x6 ;  /* 0x0000002722227291 */ /* 0x000fd2000f8e303f */
[----:B------:R1:W-:Y:S02]  /*5130*/  @UP0 UTMALDG.2D [UR32], [UR36] ;  /* 0x00000020240005b4 */ /* 0x0003e40008008000 */
[C---:B-1----:R-:W-:Y:S01]  /*5140*/  R2UR UR32, R4.reuse ;  /* 0x00000000042072ca */ /* 0x042fe200000e0000 */
[----:B------:R-:W-:Y:S01]  /*5150*/  UMOV UR37, UR33 ;  /* 0x0000002100257c82 */ /* 0x000fe20008000000 */
[----:B------:R-:W-:-:S05]  /*5160*/  LEA R4, R4, UR60, 0xe ;  /* 0x0000003c04047c11 */ /* 0x000fca000f8e70ff */
[----:B------:R-:W-:-:S05]  /*5170*/  @P0 VIADD R4, R4, 0x10000 ;  /* 0x0001000004040836 */ /* 0x000fca0000000000 */
[----:B------:R-:W-:Y:S01]  /*5180*/  @P0 R2UR UR36, R4 ;  /* 0x00000000042402ca */ /* 0x000fe200000e0000 */
[----:B------:R-:W-:Y:S01]  /*5190*/  ULEA UR38, UR32, UR38, 0x6 ;  /* 0x0000002620267291 */ /* 0x000fe2000f8e303f */
[----:B------:R-:W-:-:S13]  /*51a0*/  R2UR UR32, R6 ;  /* 0x00000000062072ca */ /* 0x000fda00000e0000 */
[----:B------:R-:W-:Y:S01]  /*51b0*/  IMAD.U32 R3, RZ, RZ, UR32 ;  /* 0x00000020ff037e24 */ /* 0x000fe2000f8e00ff */
[----:B------:R-:W-:Y:S02]  /*51c0*/  @P0 R2UR UR32, R2 ;  /* 0x00000000022002ca */ /* 0x000fe400000e0000 */
[----:B------:R-:W-:Y:S02]  /*51d0*/  SHF.L.U32 R2, R0, 0x1f, RZ ;  /* 0x0000001f00027819 */ /* 0x000fe400000006ff */
[----:B------:R-:W-:Y:S01]  /*51e0*/  @P0 R2UR UR33, R3 ;  /* 0x00000000032102ca */ /* 0x000fe200000e0000 */
[----:B------:R-:W-:-:S12]  /*51f0*/  BAR.SYNC.DEFER_BLOCKING 0x0 ;  /* 0x0000000000007b1d */ /* 0x000fd80000010000 */
[----:B------:R1:W-:Y:S01]  /*5200*/  UTMALDG.2D [UR36], [UR32] ;  /* 0x00000024200075b4 */ /* 0x0003e20008008000 */
[----:B------:R-:W-:Y:S06]  /*5210*/  BAR.SYNC.DEFER_BLOCKING 0x0 ;  /* 0x0000000000007b1d */ /* 0x000fec0000010000 */
[----:B------:R-:W2:Y:S02]  /*5220*/  SYNCS.PHASECHK.TRANS64.TRYWAIT P0, [UR60+0x20000], R2 ;  /* 0x02000002ff0075a7 */ /* 0x000ea4000800017c */
[----:B-12---:R-:W-:Y:S05]  /*5230*/  @!P0 BRA `(.L_x_48) ;  /* 0x0000007800a08947 */ /* 0x006fea0003800000 */
.L_x_50:
[----:B------:R-:W-:Y:S04]  /*5240*/  STL [R1+0x6d8], R247 ;  /* 0x0006d8f701007387 */ /* 0x000fe80000100800 */
[----:B------:R-:W-:Y:S04]  /*5250*/  STL.64 [R1+0x6d0], R150 ;  /* 0x0006d09601007387 */ /* 0x000fe80000100a00 */
        /* <DEDUP_REMOVED lines=12> */
[----:B------:R1:W-:Y:S04]  /*5320*/  STL.64 [R1+0x668], R124 ;  /* 0x0006687c01007387 */ /* 0x0003e80000100a00 */
[----:B-1----:R-:W2:Y:S04]  /*5330*/  LDL.LU.64 R124, [R1+0x400] ;  /* 0x00040000017c7983 */ /* 0x002ea80000300a00 */
[----:B------:R-:W2:Y:S04]  /*5340*/  LDL.LU.64 R126, [R1+0x408] ;  /* 0x00040800017e7983 */ /* 0x000ea80000300a00 */
        /* <DEDUP_REMOVED lines=61> */
[----:B------:R-:W2:Y:S01]  /*5720*/  LDL.LU.64 R250, [R1+0x5f8] ;  /* 0x0005f80001fa7983 */ /* 0x000ea20000300a00 */
[----:B------:R-:W-:Y:S01]  /*5730*/  R2UR UR40, R8 ;  /* 0x00000000082872ca */ /* 0x000fe200000e0000 */
[----:B------:R-:W-:Y:S01]  /*5740*/  UMOV UR41, 0x40000040 ;  /* 0x4000004000297882 */ /* 0x000fe20000000000 */
[----:B------:R-:W-:Y:S01]  /*5750*/  UIADD3.64 UR36, UR4, 0x1fe, URZ ;  /* 0x000001fe04247897 */ /* 0x000fe2000fffe03f */
[----:B------:R-:W-:-:S02]  /*5760*/  MOV R3, UR39 ;  /* 0x0000002700037c02 */ /* 0x000fc40008000f00 */
[----:B------:R-:W-:Y:S02]  /*5770*/  MOV R5, UR57 ;  /* 0x0000003900057c02 */ /* 0x000fe40008000f00 */
[----:B------:R-:W-:Y:S02]  /*5780*/  MOV R4, UR56 ;  /* 0x0000003800047c02 */ /* 0x000fe40008000f00 */
[----:B------:R-:W-:Y:S01]  /*5790*/  MOV R2, UR35 ;  /* 0x0000002300027c02 */ /* 0x000fe20008000f00 */
[----:B--2---:R-:W-:-:S06]  /*57a0*/  WARPGROUP.ARRIVE ;  /* 0x00000000000079c5 */ /* 0x004fcc0000000000 */
[----:B------:R-:W-:Y:S03]  /*57b0*/  HGMMA.64x256x16.F32.BF16 R124, gdesc[UR40].tnspB, R124, gsb0 ;  /* 0x43e00000287c79f0 */ /* 0x000fe6000800187c */
[----:B------:R-:W-:Y:S02]  /*57c0*/  WARPGROUP.DEPBAR.LE gsb0, 0x0 ;  /* 0x00008000000079c5 */ /* 0x000fe40000010000 */
[----:B------:R-:W-:-:S15]  /*57d0*/  WARPGROUP.ARRIVE ;  /* 0x00000000000079c5 */ /* 0x000fde0000000000 */
[----:B------:R-:W-:-:S08]  /*57e0*/  NOP ;  /* 0x0000000000007918 */ /* 0x000fd00000000000 */
        /* <DEDUP_REMOVED lines=26> */
[----:B------:R1:W-:Y:S04]  /*5990*/  STL.64 [R1+0x400], R124 ;  /* 0x0004007c01007387 */ /* 0x0003e80000100a00 */
        /* <DEDUP_REMOVED lines=63> */
[----:B-1----:R-:W3:Y:S04]  /*5d90*/  LDL.LU.64 R124, [R1] ;  /* 0x00000000017c7983 */ /* 0x002ee80000300a00 */
[----:B--2---:R-:W2:Y:S04]  /*5da0*/  LDL.LU.64 R126, [R1+0x8] ;  /* 0x00000800017e7983 */ /* 0x004ea80000300a00 */
[----:B----4-:R-:W4:Y:S04]  /*5db0*/  LDL.LU.64 R128, [R1+0x10] ;  /* 0x0000100001807983 */ /* 0x010f280000300a00 */
[----:B---3--:R-:W3:Y:S04]  /*5dc0*/  LDL.LU.64 R130, [R1+0x18] ;  /* 0x0000180001827983 */ /* 0x008ee80000300a00 */
[----:B------:R-:W2:Y:S04]  /*5dd0*/  LDL.LU.64 R132, [R1+0x20] ;  /* 0x0000200001847983 */ /* 0x000ea80000300a00 */
[----:B------:R-:W4:Y:S04]  /*5de0*/  LDL.LU.64 R134, [R1+0x28] ;  /* 0x0000280001867983 */ /* 0x000f280000300a00 */
[----:B------:R-:W3:Y:S04]  /*5df0*/  LDL.LU.64 R136, [R1+0x30] ;  /* 0x0000300001887983 */ /* 0x000ee80000300a00 */
[----:B------:R-:W2:Y:S04]  /*5e00*/  LDL.LU.64 R138, [R1+0x38] ;  /* 0x00003800018a7983 */ /* 0x000ea80000300a00 */
[----:B------:R-:W4:Y:S04]  /*5e10*/  LDL.LU.64 R140, [R1+0x40] ;  /* 0x00004000018c7983 */ /* 0x000f280000300a00 */
[----:B------:R-:W3:Y:S04]  /*5e20*/  LDL.LU.64 R142, [R1+0x48] ;  /* 0x00004800018e7983 */ /* 0x000ee80000300a00 */
[----:B------:R-:W2:Y:S04]  /*5e30*/  LDL.LU.64 R144, [R1+0x50] ;  /* 0x0000500001907983 */ /* 0x000ea80000300a00 */
[----:B------:R-:W4:Y:S04]  /*5e40*/  LDL.LU.64 R146, [R1+0x58] ;  /* 0x0000580001927983 */ /* 0x000f280000300a00 */
[----:B------:R-:W3:Y:S04]  /*5e50*/  LDL.LU.64 R148, [R1+0x60] ;  /* 0x0000600001947983 */ /* 0x000ee80000300a00 */
[----:B------:R-:W2:Y:S04]  /*5e60*/  LDL.LU.64 R150, [R1+0x68] ;  /* 0x0000680001967983 */ /* 0x000ea80000300a00 */
[----:B--2---:R-:W-:Y:S04]  /*5e70*/  STL.64 [R1+0x8d8], R150 ;  /* 0x0008d89601007387 */ /* 0x004fe80000100a00 */
[----:B---3--:R-:W-:Y:S04]  /*5e80*/  STL.64 [R1+0x8d0], R148 ;  /* 0x0008d09401007387 */ /* 0x008fe80000100a00 */
[----:B----4-:R-:W-:Y:S04]  /*5e90*/  STL.64 [R1+0x8c8], R146 ;  /* 0x0008c89201007387 */ /* 0x010fe80000100a00 */
        /* <DEDUP_REMOVED lines=125> */
[----:B------:R-:W-:Y:S01]  /*6670*/  UMOV UR38, UR42 ;  /* 0x0000002a00267c82 */ /* 0x000fe20008000000 */
[----:B------:R-:W-:Y:S01]  /*6680*/  UMOV UR39, UR43 ;  /* 0x0000002b00277c82 */ /* 0x000fe20008000000 */
[----:B------:R-:W-:Y:S01]  /*6690*/  UIADD3.64 UR56, UR4, 0x200, URZ ;  /* 0x0000020004387897 */ /* 0x000fe2000fffe03f */
[----:B------:R-:W3:Y:S01]  /*66a0*/  LDL.LU.64 R152, [R1+0x70] ;  /* 0x0000700001987983 */ /* 0x000ee20000300a00 */
[----:B------:R-:W-:Y:S01]  /*66b0*/  UMOV UR58, UR6 ;  /* 0x00000006003a7c82 */ /* 0x000fe20008000000 */
[----:B------:R-:W-:-:S02]  /*66c0*/  UMOV UR59, UR7 ;  /* 0x00000007003b7c82 */ /* 0x000fc40008000000 */
[----:B------:R-:W3:Y:S04]  /*66d0*/  LDL.LU.64 R154, [R1+0x78] ;  /* 0x00007800019a7983 */ /* 0x000ee80000300a00 */
        /* <DEDUP_REMOVED lines=47> */
[----:B------:R-:W3:Y:S01]  /*69d0*/  LDL.LU.64 R250, [R1+0x1f8] ;  /* 0x0001f80001fa7983 */ /* 0x000ee20000300a00 */
[----:B------:R-:W-:Y:S01]  /*69e0*/  UIADD3.64 UR32, UR4, 0x3fe, URZ ;  /* 0x000003fe04207897 */ /* 0x000fe2000fffe03f */
[----:B--2---:R-:W-:-:S06]  /*69f0*/  WARPGROUP.ARRIVE ;  /* 0x00000000000079c5 */ /* 0x004fcc0000000000 */
[----:B------:R-:W-:Y:S01]  /*6a00*/  HGMMA.64x256x16.F32.BF16 R24, gdesc[UR36].tnspB, R24, gsb0 ;  /* 0x43e00000241879f0 */ /* 0x000fe20008001818 */
[----:B------:R-:W-:Y:S01]  /*6a10*/  UIADD3.64 UR36, UR4, 0x202, URZ ;  /* 0x0000020204247897 */ /* 0x000fe2000fffe03f */
[----:B------:R-:W-:Y:S01]  /*6a20*/  UMOV UR38, UR10 ;  /* 0x0000000a00267c82 */ /* 0x000fe20008000000 */
[----:B------:R-:W-:Y:S01]  /*6a30*/  UMOV UR39, UR11 ;  /* 0x0000000b00277c82 */ /* 0x000fe20008000000 */
[----:B------:R-:W-:Y:S02]  /*6a40*/  WARPGROUP.DEPBAR.LE gsb0, 0x0 ;  /* 0x00008000000079c5 */ /* 0x000fe40000010000 */
[----:B------:R-:W-:-:S15]  /*6a50*/  WARPGROUP.ARRIVE ;  /* 0x00000000000079c5 */ /* 0x000fde0000000000 */
[----:B------:R-:W-:-:S07]  /*6a60*/  NOP ;  /* 0x0000000000007918 */ /* 0x000fce0000000000 */
        /* <DEDUP_REMOVED lines=35> */
[----:B------:R-:W-:Y:S03]  /*6ca0*/  HGMMA.64x256x16.F32.BF16 R24, gdesc[UR36].tnspB, R24, gsb0 ;  /* 0x43e00000241879f0 */ /* 0x000fe60008001818 */
[----:B------:R-:W-:Y:S02]  /*6cb0*/  WARPGROUP.DEPBAR.LE gsb0, 0x0 ;  /* 0x00008000000079c5 */ /* 0x000fe40000010000 */
[----:B------:R-:W-:-:S15]  /*6cc0*/  WARPGROUP.ARRIVE ;  /* 0x00000000000079c5 */ /* 0x000fde0000000000 */
[----:B------:R-:W-:-:S08]  /*6cd0*/  NOP ;  /* 0x0000000000007918 */ /* 0x000fd00000000000 */
[----:B------:R-:W-:Y:S03]  /*6ce0*/  HGMMA.64x256x16.F32.BF16 R24, gdesc[UR56].tnspB, R24, gsb0 ;  /* 0x43e00000381879f0 */ /* 0x000fe60008001818 */
[----:B------:R-:W-:Y:S02]  /*6cf0*/  WARPGROUP.DEPBAR.LE gsb0, 0x0 ;  /* 0x00008000000079c5 */ /* 0x000fe40000010000 */
        /* <DEDUP_REMOVED lines=64> */
[----:B-1----:R-:W3:Y:S04]  /*7100*/  LDL.LU.64 R150, [R1+0x8d8] ;  /* 0x0008d80001967983 */ /* 0x002ee80000300a00 */
        /* <DEDUP_REMOVED lines=13> */
[----:B------:R-:W-:Y:S01]  /*71e0*/  UMOV UR34, UR42 ;  /* 0x0000002a00227c82 */ /* 0x000fe20008000000 */
[----:B------:R-:W-:Y:S01]  /*71f0*/  UMOV UR35, UR43 ;  /* 0x0000002b00237c82 */ /* 0x000fe20008000000 */
[----:B------:R-:W-:Y:S01]  /*7200*/  UIADD3.64 UR36, UR4, 0x400, URZ ;  /* 0x0000040004247897 */ /* 0x000fe2000fffe03f */
[----:B------:R-:W2:Y:S01]  /*7210*/  LDL.LU.64 R122, [R1+0x868] ;  /* 0x00086800017a7983 */ /* 0x000ea20000300a00 */
[----:B------:R-:W-:Y:S01]  /*7220*/  UMOV UR38, UR6 ;  /* 0x0000000600267c82 */ /* 0x000fe20008000000 */
[----:B------:R-:W-:-:S02]  /*7230*/  UMOV UR39, UR7 ;  /* 0x0000000700277c82 */ /* 0x000fc40008000000 */
        /* <DEDUP_REMOVED lines=49> */
[----:B---3--:R-:W-:-:S06]  /*7550*/  WARPGROUP.ARRIVE ;  /* 0x00000000000079c5 */ /* 0x008fcc0000000000 */
        /* <DEDUP_REMOVED lines=43> */
[----:B------:R-:W-:Y:S02]  /*7810*/  UIADD3.64 UR32, UR4, 0x5fe, URZ ;  /* 0x000005fe04207897 */ /* 0x000fe4000fffe03f */
[----:B------:R-:W-:Y:S02]  /*7820*/  WARPGROUP.DEPBAR.LE gsb0, 0x0 ;  /* 0x00008000000079c5 */ /* 0x000fe40000010000 */
[----:B------:R-:W-:-:S15]  /*7830*/  WARPGROUP.ARRIVE ;  /* 0x00000000000079c5 */ /* 0x000fde0000000000 */
[----:B------:R-:W-:-:S08]  /*7840*/  NOP ;  /* 0x0000000000007918 */ /* 0x000fd00000000000 */
[----:B------:R-:W-:Y:S03]  /*7850*/  HGMMA.64x256x16.F32.BF16 R124, gdesc[UR36].tnspB, R124, gsb0 ;  /* 0x43e00000247c79f0 */ /* 0x000fe6000800187c */
[----:B------:R-:W-:Y:S02]  /*7860*/  WARPGROUP.DEPBAR.LE gsb0, 0x0 ;  /* 0x00008000000079c5 */ /* 0x000fe40000010000 */
[----:B------:R-:W-:Y:S04]  /*7870*/  STL.64 [R1], R124 ;  /* 0x0000007c01007387 */ /* 0x000fe80000100a00 */
        /* <DEDUP_REMOVED lines=61> */
[----:B------:R3:W-:Y:S04]  /*7c50*/  STL.64 [R1+0x1f0], R248 ;  /* 0x0001f0f801007387 */ /* 0x0007e80000100a00 */
[----:B------:R3:W-:Y:S04]  /*7c60*/  STL.64 [R1+0x1f8], R250 ;  /* 0x0001f8fa01007387 */ /* 0x0007e80000100a00 */
[----:B-1----:R3:W5:Y:S04]  /*7c70*/  LDL.LU R247, [R1+0x6d8] ;  /* 0x0006d80001f77983 */ /* 0x0027680000300800 */
        /* <DEDUP_REMOVED lines=17> */
[----:B------:R-:W-:Y:S01]  /*7d90*/  LOP3.LUT R0, R0, 0x1, RZ, 0x3c, !PT ;  /* 0x0000000100007812 */ /* 0x000fe200078e3cff */
[----:B------:R-:W-:Y:S01]  /*7da0*/  UMOV UR58, UR6 ;  /* 0x00000006003a7c82 */ /* 0x000fe20008000000 */
[----:B------:R-:W-:Y:S01]  /*7db0*/  UMOV UR59, UR7 ;  /* 0x00000007003b7c82 */ /* 0x000fe20008000000 */
[----:B------:R-:W-:Y:S01]  /*7dc0*/  UIADD3.64 UR36, UR4, 0x602, URZ ;  /* 0x0000060204247897 */ /* 0x000fe2000fffe03f */
[----:B------:R-:W-:Y:S01]  /*7dd0*/  UMOV UR38, UR10 ;  /* 0x0000000a00267c82 */ /* 0x000fe20008000000 */
[----:B------:R-:W-:Y:S01]  /*7de0*/  UMOV UR39, UR11 ;  /* 0x0000000b00277c82 */ /* 0x000fe20008000000 */
[----:B------:R-:W-:Y:S01]  /*7df0*/  UMOV UR46, UR18 ;  /* 0x00000012002e7c82 */ /* 0x000fe20008000000 */
[----:B------:R-:W-:Y:S01]  /*7e00*/  UMOV UR47, UR19 ;  /* 0x00000013002f7c82 */ /* 0x000fe20008000000 */
[----:B------:R-:W-:Y:S01]  /*7e10*/  UMOV UR50, UR22 ;  /* 0x0000001600327c82 */ /* 0x000fe20008000000 */
[----:B------:R-:W-:Y:S01]  /*7e20*/  UMOV UR51, UR23 ;  /* 0x0000001700337c82 */ /* 0x000fe20008000000 */
[----:B------:R-:W-:Y:S01]  /*7e30*/  UMOV UR54, UR26 ;  /* 0x0000001a00367c82 */ /* 0x000fe20008000000 */
[----:B------:R-:W-:Y:S01]  /*7e40*/  UMOV UR55, UR27 ;  /* 0x0000001b00377c82 */ /* 0x000fe20008000000 */
        /* <DEDUP_REMOVED lines=9> */
[----:B------:R-:W-:Y:S01]  /*7ee0*/  R2UR UR57, R5 ;  /* 0x00000000053972ca */ /* 0x000fe200000e0000 */
[----:B------:R-:W-:Y:S01]  /*7ef0*/  UMOV UR58, UR30 ;  /* 0x0000001e003a7c82 */ /* 0x000fe20008000000 */
[----:B------:R-:W-:Y:S01]  /*7f00*/  R2UR UR56, R4 ;  /* 0x00000000043872ca */ /* 0x000fe200000e0000 */
[----:B------:R-:W-:Y:S01]  /*7f10*/  UMOV UR59, UR31 ;  /* 0x0000001f003b7c82 */ /* 0x000fe20008000000 */
[----:B------:R-:W-:Y:S02]  /*7f20*/  WARPGROUP.DEPBAR.LE gsb0, 0x0 ;  /* 0x00008000000079c5 */ /* 0x000fe40000010000 */
[----:B------:R-:W-:-:S15]  /*7f30*/  WARPGROUP.ARRIVE ;  /* 0x00000000000079c5 */ /* 0x000fde0000000000 */
[----:B------:R-:W-:-:S06]  /*7f40*/  NOP ;  /* 0x0000000000007918 */ /* 0x000fcc0000000000 */
[----:B------:R-:W-:Y:S01]  /*7f50*/  HGMMA.64x256x16.F32.BF16 R24, gdesc[UR36].tnspB, R24, gsb0 ;  /* 0x43e00000241879f0 */ /* 0x000fe20008001818 */
[----:B------:R-:W-:Y:S02]  /*7f60*/  R2UR UR39, R3 ;  /* 0x00000000032772ca */ /* 0x000fe400000e0000 */
[----:B------:R-:W1:Y:S01]  /*7f70*/  LDC R3, c[0x0][0x230] ;  /* 0x00008c00ff037b82 */ /* 0x000e620000000800 */
[----:B------:R-:W-:Y:S02]  /*7f80*/  WARPGROUP.DEPBAR.LE gsb0, 0x0 ;  /* 0x00008000000079c5 */ /* 0x000fe40000010000 */
[----:B------:R-:W-:-:S15]  /*7f90*/  WARPGROUP.ARRIVE ;  /* 0x00000000000079c5 */ /* 0x000fde0000000000 */
[----:B------:R-:W-:-:S07]  /*7fa0*/  NOP ;  /* 0x0000000000007918 */ /* 0x000fce0000000000 */
[----:B------:R-:W-:Y:S01]  /*7fb0*/  HGMMA.64x256x16.F32.BF16 R24, gdesc[UR32].tnspB, R24, gsb0 ;  /* 0x43e00000201879f0 */ /* 0x000fe20008001818 */
[----:B------:R-:W-:Y:S01]  /*7fc0*/  R2UR UR35, R2 ;  /* 0x00000000022372ca */ /* 0x000fe200000e0000 */
[----:B------:R-:W-:-:S04]  /*7fd0*/  IMAD.U32 R2, RZ, RZ, UR39 ;  /* 0x00000027ff027e24 */ /* 0x000fc8000f8e00ff */
[----:B------:R-:W-:-:S05]  /*7fe0*/  VIADD R2, R2, 0x80 ;  /* 0x0000008002027836 */ /* 0x000fca0000000000 */
[C---:B-1----:R-:W-:Y:S02]  /*7ff0*/  ISETP.GE.AND P0, PT, R2.reuse, R3, PT ;  /* 0x000000030200720c */ /* 0x042fe40003f06270 */
[----:B------:R-:W-:Y:S01]  /*8000*/  R2UR UR39, R2 ;  /* 0x00000000022772ca */ /* 0x000fe200000e0000 */
[----:B------:R-:W-:Y:S02]  /*8010*/  WARPGROUP.DEPBAR.LE gsb0, 0x0 ;  /* 0x00008000000079c5 */ /* 0x000fe40000010000 */
[----:B------:R-:W-:-:S12]  /*8020*/  WARPGROUP.ARRIVE ;  /* 0x00000000000079c5 */ /* 0x000fd80000000000 */
        /* <DEDUP_REMOVED lines=14> */
[----:B---3--:R-:W-:Y:S05]  /*8110*/  @!P0 BRA `(.L_x_49) ;  /* 0xffffffcc00948947 */ /* 0x008fea000383ffff */
.L_x_47:
[----:B------:R-:W3:Y:S04]  /*8120*/  LDL.LU R171, [R1+0x40c] ;  /* 0x00040c0001ab7983 */ /* 0x000ee80000300800 */
[----:B------:R-:W3:Y:S04]  /*8130*/  LDL.LU R170, [R1+0x408] ;  /* 0x0004080001aa7983 */ /* 0x000ee80000300800 */
[----:B------:R-:W2:Y:S04]  /*8140*/  LDL.LU R169, [R1+0x414] ;  /* 0x0004140001a97983 */ /* 0x000ea80000300800 */
        /* <DEDUP_REMOVED lines=29> */
[----:B----4-:R-:W4:Y:S04]  /*8320*/  LDL.LU R5, [R1+0x4bc] ;  /* 0x0004bc0001057983 */ /* 0x010f280000300800 */
[----:B------:R-:W4:Y:S04]  /*8330*/  LDL.LU R4, [R1+0x4b8] ;  /* 0x0004b80001047983 */ /* 0x000f280000300800 */
[----:B------:R-:W4:Y:S04]  /*8340*/  LDL.LU R3, [R1+0x4cc] ;  /* 0x0004cc0001037983 */ /* 0x000f280000300800 */
[----:B------:R-:W4:Y:S04]  /*8350*/  LDL.LU R2, [R1+0x4c8] ;  /* 0x0004c80001027983 */ /* 0x000f280000300800 */
[----:B------:R-:W4:Y:S04]  /*8360*/  LDL.LU R173, [R1+0x404] ;  /* 0x0004040001ad7983 */ /* 0x000f280000300800 */
[----:B------:R-:W4:Y:S04]  /*8370*/  LDL.LU R172, [R1+0x400] ;  /* 0x0004000001ac7983 */ /* 0x000f280000300800 */
[----:B------:R-:W-:Y:S04]  /*8380*/  STL [R1+0x784], R86 ;  /* 0x0007845601007387 */ /* 0x000fe80000100800 */
        /* <DEDUP_REMOVED lines=37> */
[----:B------:R-:W-:Y:S01]  /*85e0*/  STL [R1+0x6ec], R124 ;  /* 0x0006ec7c01007387 */ /* 0x000fe20000100800 */
[----:B---3--:R-:W-:-:S03]  /*85f0*/  F2FP.BF16.F32.PACK_AB R7, R171, R170 ;  /* 0x000000aaab07723e */ /* 0x008fc600000010ff */
[----:B------:R-:W-:Y:S04]  /*8600*/  STL [R1+0x6e8], R125 ;  /* 0x0006e87d01007387 */ /* 0x000fe80000100800 */
[----:B------:R-:W-:Y:S01]  /*8610*/  STL [R1+0x6e4], R126 ;  /* 0x0006e47e01007387 */ /* 0x000fe20000100800 */
[----:B--2---:R-:W-:-:S03]  /*8620*/  F2FP.BF16.F32.PACK_AB R6, R169, R168 ;  /* 0x000000a8a906723e */ /* 0x004fc600000010ff */
        /* <DEDUP_REMOVED lines=25> */
[----:B------:R-:W-:-:S02]  /*87c0*/  F2FP.BF16.F32.PACK_AB R64, R65, R64 ;  /* 0x000000404140723e */ /* 0x000fc400000010ff */
[----:B------:R-:W-:Y:S01]  /*87d0*/  F2FP.BF16.F32.PACK_AB R72, R73, R72 ;  /* 0x000000484948723e */ /* 0x000fe200000010ff */
[----:B------:R-:W-:Y:S01]  /*87e0*/  BAR.SYNC.DEFER_BLOCKING 0x0 ;  /* 0x0000000000007b1d */ /* 0x000fe20000010000 */
[----:B----4-:R-:W-:Y:S02]  /*87f0*/  F2FP.BF16.F32.PACK_AB R0, R173, R172 ;  /* 0x000000acad00723e */ /* 0x010fe400000010ff */
[----:B------:R-:W-:Y:S02]  /*8800*/  F2FP.BF16.F32.PACK_AB R80, R81, R80 ;  /* 0x000000505150723e */ /* 0x000fe400000010ff */
[----:B------:R-:W-:Y:S01]  /*8810*/  F2FP.BF16.F32.PACK_AB R24, R25, R24 ;  /* 0x000000181918723e */ /* 0x000fe200000010ff */
[----:B------:R2:W-:Y:S01]  /*8820*/  STL [R1+0x650], R0 ;  /* 0x0006500001007387 */ /* 0x0005e20000100800 */
[----:B------:R-:W-:Y:S02]  /*8830*/  F2FP.BF16.F32.PACK_AB R65, R67, R66 ;  /* 0x000000424341723e */ /* 0x000fe400000010ff */
[----:B------:R-:W-:Y:S01]  /*8840*/  F2FP.BF16.F32.PACK_AB R40, R41, R40 ;  /* 0x000000282928723e */ /* 0x000fe200000010ff */
[----:B------:R-:W-:Y:S01]  /*8850*/  STL [R1+0x654], R7 ;  /* 0x0006540701007387 */ /* 0x000fe20000100800 */
[----:B------:R-:W-:-:S02]  /*8860*/  F2FP.BF16.F32.PACK_AB R73, R75, R74 ;  /* 0x0000004a4b49723e */ /* 0x000fc400000010ff */
[----:B------:R-:W-:Y:S01]  /*8870*/  F2FP.BF16.F32.PACK_AB R48, R49, R48 ;  /* 0x000000303130723e */ /* 0x000fe200000010ff */
[----:B------:R-:W-:Y:S01]  /*8880*/  STL [R1+0x658], R6 ;  /* 0x0006580601007387 */ /* 0x000fe20000100800 */
[----:B------:R-:W-:Y:S02]  /*8890*/  F2FP.BF16.F32.PACK_AB R56, R57, R56 ;  /* 0x000000383938723e */ /* 0x000fe400000010ff */
[----:B------:R-:W-:Y:S02]  /*88a0*/  F2FP.BF16.F32.PACK_AB R32, R33, R32 ;  /* 0x000000202120723e */ /* 0x000fe400000010ff */
[----:B------:R-:W-:Y:S02]  /*88b0*/  ELECT P0, URZ, PT ;  /* 0x00000000003f782f */ /* 0x000fe40003800000 */
[----:B--2---:R-:W-:Y:S01]  /*88c0*/  F2FP.BF16.F32.PACK_AB R0, R167, R166 ;  /* 0x000000a6a700723e */ /* 0x004fe200000010ff */
[----:B------:R-:W-:Y:S01]  /*88d0*/  IMAD.MOV.U32 R167, RZ, RZ, R165 ;  /* 0x000000ffffa77224 */ /* 0x000fe200078e00a5 */
[----:B------:R-:W2:Y:S01]  /*88e0*/  @!P1 SYNCS.CCTL.IV [UR60+0x20000] ;  /* 0x02000000ff0099b1 */ /* 0x000ea2000800003c */
[----:B------:R-:W-:-:S02]  /*88f0*/  IMAD.MOV.U32 R166, RZ, RZ, R164 ;  /* 0x000000ffffa67224 */ /* 0x000fc400078e00a4 */
[----:B------:R-:W-:Y:S01]  /*8900*/  IMAD.MOV.U32 R165, RZ, RZ, R163 ;  /* 0x000000ffffa57224 */ /* 0x000fe200078e00a3 */
[----:B------:R3:W-:Y:S01]  /*8910*/  STL [R1+0x65c], R0 ;  /* 0x00065c0001007387 */ /* 0x0007e20000100800 */
[----:B------:R-:W-:Y:S02]  /*8920*/  IMAD.MOV.U32 R164, RZ, RZ, R162 ;  /* 0x000000ffffa47224 */ /* 0x000fe400078e00a2 */
[----:B------:R-:W-:Y:S02]  /*8930*/  IMAD.MOV.U32 R163, RZ, RZ, R161 ;  /* 0x000000ffffa37224 */ /* 0x000fe400078e00a1 */
[----:B------:R-:W-:Y:S02]  /*8940*/  IMAD.MOV.U32 R162, RZ, RZ, R160 ;  /* 0x000000ffffa27224 */ /* 0x000fe400078e00a0 */
[----:B------:R-:W-:Y:S02]  /*8950*/  IMAD.MOV.U32 R161, RZ, RZ, R159 ;  /* 0x000000ffffa17224 */ /* 0x000fe400078e009f */
[----:B------:R-:W-:-:S02]  /*8960*/  IMAD.MOV.U32 R160, RZ, RZ, R158 ;  /* 0x000000ffffa07224 */ /* 0x000fc400078e009e */
[----:B------:R-:W-:Y:S02]  /*8970*/  IMAD.MOV.U32 R159, RZ, RZ, R157 ;  /* 0x000000ffff9f7224 */ /* 0x000fe400078e009d */
        /* <DEDUP_REMOVED lines=20> */
[----:B------:R-:W-:Y:S01]  /*8ac0*/  IMAD.MOV.U32 R4, RZ, RZ, R2 ;  /* 0x000000ffff047224 */ /* 0x000fe200078e0002 */
[----:B------:R-:W4:Y:S04]  /*8ad0*/  LDL.LU R3, [R1+0x4dc] ;  /* 0x0004dc0001037983 */ /* 0x000f280000300800 */
[----:B------:R-:W2:Y:S04]  /*8ae0*/  LDL.LU R2, [R1+0x4d8] ;  /* 0x0004d80001027983 */ /* 0x000ea80000300800 */
[----:B------:R-:W2:Y:S04]  /*8af0*/  LDL.LU R169, [R1+0x424] ;  /* 0x0004240001a97983 */ /* 0x000ea80000300800 */
[----:B------:R-:W2:Y:S01]  /*8b00*/  LDL.LU R168, [R1+0x420] ;  /* 0x0004200001a87983 */ /* 0x000ea20000300800 */
[----:B---3--:R-:W-:Y:S01]  /*8b10*/  F2FP.BF16.F32.PACK_AB R0, R167, R166 ;  /* 0x000000a6a700723e */ /* 0x008fe200000010ff */
        /* <DEDUP_REMOVED lines=22> */
[----:B----4-:R-:W-:Y:S02]  /*8c80*/  IMAD.MOV.U32 R19, RZ, RZ, R3 ;  /* 0x000000ffff137224 */ /* 0x010fe400078e0003 */
[----:B--2---:R-:W-:Y:S01]  /*8c90*/  IMAD.MOV.U32 R18, RZ, RZ, R2 ;  /* 0x000000ffff127224 */ /* 0x004fe200078e0002 */
[----:B------:R-:W-:Y:S01]  /*8ca0*/  F2FP.BF16.F32.PACK_AB R6, R169, R168 ;  /* 0x000000a8a906723e */ /* 0x000fe200000010ff */
[----:B------:R-:W-:-:S02]  /*8cb0*/  IMAD.MOV.U32 R169, RZ, RZ, R159 ;  /* 0x000000ffffa97224 */ /* 0x000fc400078e009f */
[----:B------:R-:W-:Y:S02]  /*8cc0*/  IMAD.MOV.U32 R168, RZ, RZ, R158 ;  /* 0x000000ffffa87224 */ /* 0x000fe400078e009e */
[----:B------:R-:W-:Y:S01]  /*8cd0*/  STL [R1+0x640], R6 ;  /* 0x0006400601007387 */ /* 0x000fe20000100800 */
[----:B------:R-:W-:Y:S02]  /*8ce0*/  IMAD.MOV.U32 R159, RZ, RZ, R21 ;  /* 0x000000ffff9f7224 */ /* 0x000fe400078e0015 */
[----:B------:R-:W-:Y:S01]  /*8cf0*/  IMAD.MOV.U32 R158, RZ, RZ, R20 ;  /* 0x000000ffff9e7224 */ /* 0x000fe200078e0014 */
[----:B------:R2:W-:Y:S01]  /*8d00*/  STL [R1+0x644], R0 ;  /* 0x0006440001007387 */ /* 0x0005e20000100800 */
[----:B------:R-:W-:Y:S02]  /*8d10*/  IMAD.MOV.U32 R21, RZ, RZ, R5 ;  /* 0x000000ffff157224 */ /* 0x000fe400078e0005 */
[----:B------:R-:W-:Y:S01]  /*8d20*/  IMAD.MOV.U32 R20, RZ, RZ, R4 ;  /* 0x000000ffff147224 */ /* 0x000fe200078e0004 */
[----:B------:R-:W3:Y:S04]  /*8d30*/  LDL.LU R17, [R1+0x53c] ;  /* 0x00053c0001117983 */ /* 0x000ee80000300800 */
[----:B------:R-:W4:Y:S04]  /*8d40*/  LDL.LU R16, [R1+0x538] ;  /* 0x0005380001107983 */ /* 0x000f280000300800 */
        /* <DEDUP_REMOVED lines=9> */
[----:B------:R-:W4:Y:S01]  /*8de0*/  LDL.LU R176, [R1+0x430] ;  /* 0x0004300001b07983 */ /* 0x000f220000300800 */
[----:B------:R-:W-:-:S02]  /*8df0*/  F2FP.BF16.F32.PACK_AB R151, R175, R174 ;  /* 0x000000aeaf97723e */ /* 0x000fc400000010ff */
[----:B--2---:R-:W-:Y:S02]  /*8e00*/  F2FP.BF16.F32.PACK_AB R0, R173, R172 ;  /* 0x000000acad00723e */ /* 0x004fe400000010ff */
[----:B------:R-:W-:Y:S01]  /*8e10*/  F2FP.BF16.F32.PACK_AB R7, R171, R170 ;  /* 0x000000aaab07723e */ /* 0x000fe200000010ff */
[----:B------:R-:W-:Y:S01]  /*8e20*/  IMAD.MOV.U32 R171, RZ, RZ, R165 ;  /* 0x000000ffffab7224 */ /* 0x000fe200078e00a5 */
[----:B------:R-:W-:Y:S01]  /*8e30*/  F2FP.BF16.F32.PACK_AB R6, R169, R168 ;  /* 0x000000a8a906723e */ /* 0x000fe200000010ff */
        /* <DEDUP_REMOVED lines=13> */
[----:B---3--:R-:W-:Y:S02]  /*8f10*/  IMAD.MOV.U32 R23, RZ, RZ, R17 ;  /* 0x000000ffff177224 */ /* 0x008fe400078e0011 */
[----:B----4-:R-:W-:Y:S02]  /*8f20*/  IMAD.MOV.U32 R22, RZ, RZ, R16 ;  /* 0x000000ffff167224 */ /* 0x010fe400078e0010 */
[----:B------:R-:W-:-:S02]  /*8f30*/  IMAD.MOV.U32 R19, RZ, RZ, R13 ;  /* 0x000000ffff137224 */ /* 0x000fc400078e000d */
[----:B------:R-:W-:Y:S02]  /*8f40*/  IMAD.MOV.U32 R18, RZ, RZ, R12 ;  /* 0x000000ffff127224 */ /* 0x000fe400078e000c */
[----:B------:R-:W-:Y:S02]  /*8f50*/  IMAD.MOV.U32 R17, RZ, RZ, R5 ;  /* 0x000000ffff117224 */ /* 0x000fe400078e0005 */
[----:B------:R-:W-:Y:S01]  /*8f60*/  IMAD.MOV.U32 R16, RZ, RZ, R4 ;  /* 0x000000ffff107224 */ /* 0x000fe200078e0004 */
[----:B------:R-:W-:-:S05]  /*8f70*/  F2FP.BF16.F32.PACK_AB R150, R177, R176 ;  /* 0x000000b0b196723e */ /* 0x000fca00000010ff */
[----:B------:R-:W-:Y:S04]  /*8f80*/  STL [R1+0x674], R150 ;  /* 0x0006749601007387 */ /* 0x000fe80000100800 */
[----:B------:R-:W-:Y:S04]  /*8f90*/  STL [R1+0x670], R151 ;  /* 0x0006709701007387 */ /* 0x000fe80000100800 */
[----:B------:R2:W-:Y:S04]  /*8fa0*/  STL [R1+0x630], R0 ;  /* 0x0006300001007387 */ /* 0x0005e80000100800 */
[----:B------:R3:W-:Y:S04]  /*8fb0*/  STL [R1+0x634], R7 ;  /* 0x0006340701007387 */ /* 0x0007e80000100800 */
[----:B------:R4:W-:Y:S01]  /*8fc0*/  STL [R1+0x638], R6 ;  /* 0x0006380601007387 */ /* 0x0009e20000100800 */
[----:B--2---:R-:W-:Y:S01]  /*8fd0*/  F2FP.BF16.F32.PACK_AB R0, R167, R166 ;  /* 0x000000a6a700723e */ /* 0x004fe200000010ff */
[----:B------:R-:W-:-:S02]  /*8fe0*/  IMAD.MOV.U32 R167, RZ, RZ, R161 ;  /* 0x000000ffffa77224 */ /* 0x000fc400078e00a1 */
[----:B------:R-:W-:Y:S02]  /*8ff0*/  IMAD.MOV.U32 R166, RZ, RZ, R160 ;  /* 0x000000ffffa67224 */ /* 0x000fe400078e00a0 */
[----:B------:R2:W-:Y:S01]  /*9000*/  STL [R1+0x63c], R0 ;  /* 0x00063c0001007387 */ /* 0x0005e20000100800 */
[----:B------:R-:W-:Y:S02]  /*9010*/  IMAD.MOV.U32 R161, RZ, RZ, R155 ;  /* 0x000000ffffa17224 */ /* 0x000fe400078e009b */
[----:B------:R-:W-:Y:S01]  /*9020*/  IMAD.MOV.U32 R160, RZ, RZ, R154 ;  /* 0x000000ffffa07224 */ /* 0x000fe200078e009a */
[----:B------:R-:W2:Y:S01]  /*9030*/  LDL.LU R13, [R1+0x56c] ;  /* 0x00056c00010d7983 */ /* 0x000ea20000300800 */
[----:B------:R-:W-:Y:S02]  /*9040*/  IMAD.MOV.U32 R155, RZ, RZ, R21 ;  /* 0x000000ffff9b7224 */ /* 0x000fe400078e0015 */
[----:B------:R-:W-:Y:S01]  /*9050*/  IMAD.MOV.U32 R154, RZ, RZ, R20 ;  /* 0x000000ffff9a7224 */ /* 0x000fe200078e0014 */
[----:B------:R-:W2:Y:S01]  /*9060*/  LDL.LU R12, [R1+0x568] ;  /* 0x00056800010c7983 */ /* 0x000ea20000300800 */
[----:B------:R-:W-:-:S02]  /*9070*/  IMAD.MOV.U32 R21, RZ, RZ, R15 ;  /* 0x000000ffff157224 */ /* 0x000fc400078e000f */
[----:B------:R-:W-:Y:S01]  /*9080*/  IMAD.MOV.U32 R20, RZ, RZ, R14 ;  /* 0x000000ffff147224 */ /* 0x000fe200078e000e */
[----:B------:R-:W2:Y:S01]  /*9090*/  LDL.LU R5, [R1+0x50c] ;  /* 0x00050c0001057983 */ /* 0x000ea20000300800 */
[----:B------:R-:W-:Y:S02]  /*90a0*/  IMAD.MOV.U32 R15, RZ, RZ, R3 ;  /* 0x000000ffff0f7224 */ /* 0x000fe400078e0003 */
[----:B------:R-:W-:Y:S01]  /*90b0*/  IMAD.MOV.U32 R14, RZ, RZ, R2 ;  /* 0x000000ffff0e7224 */ /* 0x000fe200078e0002 */
[----:B------:R-:W2:Y:S04]  /*90c0*/  LDL.LU R4, [R1+0x508] ;  /* 0x0005080001047983 */ /* 0x000ea80000300800 */
[----:B------:R-:W2:Y:S04]  /*90d0*/  LDL.LU R3, [R1+0x51c] ;  /* 0x00051c0001037983 */ /* 0x000ea80000300800 */
[----:B------:R-:W2:Y:S04]  /*90e0*/  LDL.LU R2, [R1+0x518] ;  /* 0x0005180001027983 */ /* 0x000ea80000300800 */
[----:B------:R-:W2:Y:S04]  /*90f0*/  LDL.LU R173, [R1+0x464] ;  /* 0x0004640001ad7983 */ /* 0x000ea80000300800 */
[----:B------:R-:W2:Y:S01]  /*9100*/  LDL.LU R172, [R1+0x460] ;  /* 0x0004600001ac7983 */ /* 0x000ea20000300800 */
[----:B---3--:R-:W-:-:S02]  /*9110*/  F2FP.BF16.F32.PACK_AB R7, R171, R170 ;  /* 0x000000aaab07723e */ /* 0x008fc400000010ff */
[----:B----4-:R-:W-:Y:S01]  /*9120*/  F2FP.BF16.F32.PACK_AB R6, R169, R168 ;  /* 0x000000a8a906723e */ /* 0x010fe200000010ff */
        /* <DEDUP_REMOVED lines=18> */
[----:B--2---:R-:W-:Y:S02]  /*9250*/  IMAD.MOV.U32 R19, RZ, RZ, R13 ;  /* 0x000000ffff137224 */ /* 0x004fe400078e000d */
[----:B------:R-:W-:Y:S01]  /*9260*/  IMAD.MOV.U32 R18, RZ, RZ, R12 ;  /* 0x000000ffff127224 */ /* 0x000fe200078e000c */
[----:B------:R-:W-:-:S05]  /*9270*/  F2FP.BF16.F32.PACK_AB R0, R173, R172 ;  /* 0x000000acad00723e */ /* 0x000fca00000010ff */
[----:B------:R2:W-:Y:S04]  /*9280*/  STL [R1+0x620], R0 ;  /* 0x0006200001007387 */ /* 0x0005e80000100800 */
[----:B------:R3:W-:Y:S01]  /*9290*/  STL [R1+0x624], R7 ;  /* 0x0006240701007387 */ /* 0x0007e20000100800 */
[----:B--2---:R-:W-:-:S03]  /*92a0*/  F2FP.BF16.F32.PACK_AB R0, R167, R166 ;  /* 0x000000a6a700723e */ /* 0x004fc600000010ff */
[----:B------:R2:W-:Y:S01]  /*92b0*/  STL [R1+0x628], R6 ;  /* 0x0006280601007387 */ /* 0x0005e20000100800 */
[----:B------:R-:W-:Y:S02]  /*92c0*/  IMAD.MOV.U32 R167, RZ, RZ, R161 ;  /* 0x000000ffffa77224 */ /* 0x000fe400078e00a1 */
[----:B------:R-:W-:Y:S01]  /*92d0*/  IMAD.MOV.U32 R166, RZ, RZ, R160 ;  /* 0x000000ffffa67224 */ /* 0x000fe200078e00a0 */
[----:B------:R4:W-:Y:S01]  /*92e0*/  STL [R1+0x62c], R0 ;  /* 0x00062c0001007387 */ /* 0x0009e20000100800 */
[----:B------:R-:W-:Y:S02]  /*92f0*/  IMAD.MOV.U32 R161, RZ, RZ, R155 ;  /* 0x000000ffffa17224 */ /* 0x000fe400078e009b */
[----:B------:R-:W-:Y:S01]  /*9300*/  IMAD.MOV.U32 R160, RZ, RZ, R154 ;  /* 0x000000ffffa07224 */ /* 0x000fe200078e009a */
[----:B------:R-:W4:Y:S01]  /*9310*/  LDL.LU R13, [R1+0x57c] ;  /* 0x00057c00010d7983 */ /* 0x000f220000300800 */
[----:B------:R-:W-:Y:S02]  /*9320*/  IMAD.MOV.U32 R155, RZ, RZ, R17 ;  /* 0x000000ffff9b7224 */ /* 0x000fe400078e0011 */
[----:B------:R-:W-:Y:S01]  /*9330*/  IMAD.MOV.U32 R154, RZ, RZ, R16 ;  /* 0x000000ffff9a7224 */ /* 0x000fe200078e0010 */
[----:B------:R-:W4:Y:S01]  /*9340*/  LDL.LU R12, [R1+0x578] ;  /* 0x00057800010c7983 */ /* 0x000f220000300800 */
[----:B------:R-:W-:-:S02]  /*9350*/  IMAD.MOV.U32 R17, RZ, RZ, R5 ;  /* 0x000000ffff117224 */ /* 0x000fc400078e0005 */
[----:B------:R-:W-:Y:S01]  /*9360*/  IMAD.MOV.U32 R16, RZ, RZ, R4 ;  /* 0x000000ffff107224 */ /* 0x000fe200078e0004 */
[----:B------:R-:W4:Y:S01]  /*9370*/  LDL.LU R5, [R1+0x58c] ;  /* 0x00058c0001057983 */ /* 0x000f220000300800 */
[----:B------:R-:W-:Y:S02]  /*9380*/  IMAD.MOV.U32 R15, RZ, RZ, R3 ;  /* 0x000000ffff0f7224 */ /* 0x000fe400078e0003 */
[----:B------:R-:W-:Y:S01]  /*9390*/  IMAD.MOV.U32 R14, RZ, RZ, R2 ;  /* 0x000000ffff0e7224 */ /* 0x000fe200078e0002 */
[----:B------:R-:W4:Y:S04]  /*93a0*/  LDL.LU R4, [R1+0x588] ;  /* 0x0005880001047983 */ /* 0x000f280000300800 */
[----:B------:R-:W4:Y:S04]  /*93b0*/  LDL.LU R3, [R1+0x59c] ;  /* 0x00059c0001037983 */ /* 0x000f280000300800 */
[----:B------:R-:W4:Y:S04]  /*93c0*/  LDL.LU R2, [R1+0x598] ;  /* 0x0005980001027983 */ /* 0x000f280000300800 */
[----:B------:R-:W4:Y:S04]  /*93d0*/  LDL.LU R173, [R1+0x484] ;  /* 0x0004840001ad7983 */ /* 0x000f280000300800 */
[----:B------:R-:W4:Y:S01]  /*93e0*/  LDL.LU R172, [R1+0x480] ;  /* 0x0004800001ac7983 */ /* 0x000f220000300800 */
[----:B---3--:R-:W-:-:S02]  /*93f0*/  F2FP.BF16.F32.PACK_AB R7, R171, R170 ;  /* 0x000000aaab07723e */ /* 0x008fc400000010ff */
[----:B--2---:R-:W-:Y:S01]  /*9400*/  F2FP.BF16.F32.PACK_AB R6, R169, R168 ;  /* 0x000000a8a906723e */ /* 0x004fe200000010ff */
        /* <DEDUP_REMOVED lines=8> */
[----:B----4-:R-:W-:Y:S02]  /*9490*/  IMAD.MOV.U32 R17, RZ, RZ, R13 ;  /* 0x000000ffff117224 */ /* 0x010fe400078e000d */
[----:B------:R-:W-:Y:S02]  /*94a0*/  IMAD.MOV.U32 R16, RZ, RZ, R12 ;  /* 0x000000ffff107224 */ /* 0x000fe400078e000c */
[----:B------:R-:W-:Y:S01]  /*94b0*/  IMAD.MOV.U32 R13, RZ, RZ, R3 ;  /* 0x000000ffff0d7224 */ /* 0x000fe200078e0003 */
[----:B------:R-:W-:-:S05]  /*94c0*/  F2FP.BF16.F32.PACK_AB R0, R173, R172 ;  /* 0x000000acad00723e */ /* 0x000fca00000010ff */
[----:B------:R2:W-:Y:S04]  /*94d0*/  STL [R1+0x610], R0 ;  /* 0x0006100001007387 */ /* 0x0005e80000100800 */
[----:B------:R-:W-:Y:S01]  /*94e0*/  STL [R1+0x614], R7 ;  /* 0x0006140701007387 */ /* 0x000fe20000100800 */
[----:B--2---:R-:W-:Y:S01]  /*94f0*/  F2FP.BF16.F32.PACK_AB R0, R167, R166 ;  /* 0x000000a6a700723e */ /* 0x004fe200000010ff */
[----:B------:R-:W-:Y:S02]  /*9500*/  IMAD.MOV.U32 R167, RZ, RZ, R163 ;  /* 0x000000ffffa77224 */ /* 0x000fe400078e00a3 */
[----:B------:R-:W-:Y:S01]  /*9510*/  IMAD.MOV.U32 R163, RZ, RZ, R159 ;  /* 0x000000ffffa37224 */ /* 0x000fe200078e009f */
[----:B------:R2:W-:Y:S01]  /*9520*/  STL [R1+0x618], R6 ;  /* 0x0006180601007387 */ /* 0x0005e20000100800 */
[----:B------:R-:W-:-:S02]  /*9530*/  IMAD.MOV.U32 R166, RZ, RZ, R162 ;  /* 0x000000ffffa67224 */ /* 0x000fc400078e00a2 */
[----:B------:R-:W-:Y:S01]  /*9540*/  IMAD.MOV.U32 R159, RZ, RZ, R155 ;  /* 0x000000ffff9f7224 */ /* 0x000fe200078e009b */
[----:B------:R3:W-:Y:S01]  /*9550*/  STL [R1+0x61c], R0 ;  /* 0x00061c0001007387 */ /* 0x0007e20000100800 */
[----:B------:R-:W-:Y:S02]  /*9560*/  IMAD.MOV.U32 R162, RZ, RZ, R158 ;  /* 0x000000ffffa27224 */ /* 0x000fe400078e009e */
[----:B------:R-:W-:Y:S02]  /*9570*/  IMAD.MOV.U32 R155, RZ, RZ, R15 ;  /* 0x000000ffff9b7224 */ /* 0x000fe400078e000f */
[----:B------:R-:W-:Y:S02]  /*9580*/  IMAD.MOV.U32 R158, RZ, RZ, R154 ;  /* 0x000000ffff9e7224 */ /* 0x000fe400078e009a */
[----:B------:R-:W-:Y:S02]  /*9590*/  IMAD.MOV.U32 R15, RZ, RZ, R5 ;  /* 0x000000ffff0f7224 */ /* 0x000fe400078e0005 */
[----:B------:R-:W-:Y:S01]  /*95a0*/  IMAD.MOV.U32 R154, RZ, RZ, R14 ;  /* 0x000000ffff9a7224 */ /* 0x000fe200078e000e */
[----:B------:R-:W4:Y:S01]  /*95b0*/  LDL.LU R5, [R1+0x5ac] ;  /* 0x0005ac0001057983 */ /* 0x000f220000300800 */
[----:B------:R-:W-:-:S02]  /*95c0*/  IMAD.MOV.U32 R14, RZ, RZ, R4 ;  /* 0x000000ffff0e7224 */ /* 0x000fc400078e0004 */
[----:B------:R-:W-:Y:S01]  /*95d0*/  IMAD.MOV.U32 R12, RZ, RZ, R2 ;  /* 0x000000ffff0c7224 */ /* 0x000fe200078e0002 */
[----:B------:R-:W4:Y:S04]  /*95e0*/  LDL.LU R3, [R1+0x5a8] ;  /* 0x0005a80001037983 */ /* 0x000f280000300800 */
[----:B------:R-:W4:Y:S04]  /*95f0*/  LDL.LU R4, [R1+0x5bc] ;  /* 0x0005bc0001047983 */ /* 0x000f280000300800 */
[----:B------:R-:W4:Y:S04]  /*9600*/  LDL.LU R2, [R1+0x5b8] ;  /* 0x0005b80001027983 */ /* 0x000f280000300800 */
[----:B------:R-:W4:Y:S04]  /*9610*/  LDL.LU R173, [R1+0x4a4] ;  /* 0x0004a40001ad7983 */ /* 0x000f280000300800 */
[----:B------:R-:W4:Y:S04]  /*9620*/  LDL.LU R172, [R1+0x4a0] ;  /* 0x0004a00001ac7983 */ /* 0x000f280000300800 */
[----:B------:R-:W4:Y:S04]  /*9630*/  LDL.LU R171, [R1+0x4ac] ;  /* 0x0004ac0001ab7983 */ /* 0x000f280000300800 */
[----:B------:R-:W4:Y:S01]  /*9640*/  LDL.LU R170, [R1+0x4a8] ;  /* 0x0004a80001aa7983 */ /* 0x000f220000300800 */
[----:B--2---:R-:W-:-:S02]  /*9650*/  F2FP.BF16.F32.PACK_AB R6, R169, R168 ;  /* 0x000000a8a906723e */ /* 0x004fc400000010ff */
[----:B---3--:R-:W-:Y:S01]  /*9660*/  F2FP.BF16.F32.PACK_AB R0, R167, R166 ;  /* 0x000000a6a700723e */ /* 0x008fe200000010ff */
        /* <DEDUP_REMOVED lines=16> */
[----:B----4-:R-:W-:Y:S02]  /*9770*/  F2FP.BF16.F32.PACK_AB R150, R173, R172 ;  /* 0x000000acad96723e */ /* 0x010fe400000010ff */
[----:B------:R-:W-:-:S03]  /*9780*/  F2FP.BF16.F32.PACK_AB R151, R171, R170 ;  /* 0x000000aaab97723e */ /* 0x000fc600000010ff */
[----:B------:R-:W-:Y:S04]  /*9790*/  STL [R1+0x67c], R150 ;  /* 0x00067c9601007387 */ /* 0x000fe80000100800 */
[----:B------:R-:W-:Y:S04]  /*97a0*/  STL [R1+0x678], R151 ;  /* 0x0006789701007387 */ /* 0x000fe80000100800 */
[----:B------:R-:W-:Y:S04]  /*97b0*/  STL [R1+0x608], R6 ;  /* 0x0006080601007387 */ /* 0x000fe80000100800 */
[----:B------:R2:W-:Y:S04]  /*97c0*/  STL [R1+0x60c], R0 ;  /* 0x00060c0001007387 */ /* 0x0005e80000100800 */
[----:B------:R-:W3:Y:S04]  /*97d0*/  LDL.LU R155, [R1+0x52c] ;  /* 0x00052c00019b7983 */ /* 0x000ee80000300800 */
[----:B------:R-:W4:Y:S04]  /*97e0*/  LDL.LU R154, [R1+0x528] ;  /* 0x00052800019a7983 */ /* 0x000f280000300800 */
[----:B------:R-:W2:Y:S04]  /*97f0*/  LDL.LU R179, [R1+0x4c4] ;  /* 0x0004c40001b37983 */ /* 0x000ea80000300800 */
[----:B------:R-:W2:Y:S04]  /*9800*/  LDL.LU R178, [R1+0x4c0] ;  /* 0x0004c00001b27983 */ /* 0x000ea80000300800 */
[----:B------:R-:W3:Y:S04]  /*9810*/  LDL.LU R175, [R1+0x4d4] ;  /* 0x0004d40001af7983 */ /* 0x000ee80000300800 */
[----:B------:R-:W3:Y:S04]  /*9820*/  LDL.LU R174, [R1+0x4d0] ;  /* 0x0004d00001ae7983 */ /* 0x000ee80000300800 */
[----:B------:R-:W4:Y:S04]  /*9830*/  LDL.LU R171, [R1+0x4e4] ;  /* 0x0004e40001ab7983 */ /* 0x000f280000300800 */
[----:B------:R-:W4:Y:S04]  /*9840*/  LDL.LU R170, [R1+0x4e0] ;  /* 0x0004e00001aa7983 */ /* 0x000f280000300800 */
[----:B------:R-:W4:Y:S04]  /*9850*/  LDL.LU R167, [R1+0x4f4] ;  /* 0x0004f40001a77983 */ /* 0x000f280000300800 */
[----:B------:R-:W4:Y:S01]  /*9860*/  LDL.LU R166, [R1+0x4f0] ;  /* 0x0004f00001a67983 */ /* 0x000f220000300800 */
[----:B------:R-:W-:-:S03]  /*9870*/  IMAD.MOV.U32 R173, RZ, RZ, R165 ;  /* 0x000000ffffad7224 */ /* 0x000fc600078e00a5 */
[----:B------:R-:W4:Y:S01]  /*9880*/  LDL.LU R163, [R1+0x504] ;  /* 0x0005040001a37983 */ /* 0x000f220000300800 */
[----:B------:R-:W-:-:S03]  /*9890*/  IMAD.MOV.U32 R172, RZ, RZ, R164 ;  /* 0x000000ffffac7224 */ /* 0x000fc600078e00a4 */
[----:B------:R-:W4:Y:S01]  /*98a0*/  LDL.LU R162, [R1+0x500] ;  /* 0x0005000001a27983 */ /* 0x000f220000300800 */
[----:B------:R-:W-:Y:S02]  /*98b0*/  IMAD.MOV.U32 R165, RZ, RZ, R161 ;  /* 0x000000ffffa57224 */ /* 0x000fe400078e00a1 */
[----:B------:R-:W-:Y:S02]  /*98c0*/  IMAD.MOV.U32 R164, RZ, RZ, R160 ;  /* 0x000000ffffa47224 */ /* 0x000fe400078e00a0 */
[----:B------:R-:W-:Y:S02]  /*98d0*/  IMAD.MOV.U32 R161, RZ, RZ, R159 ;  /* 0x000000ffffa17224 */ /* 0x000fe400078e009f */
[----:B------:R-:W-:Y:S01]  /*98e0*/  IMAD.MOV.U32 R160, RZ, RZ, R158 ;  /* 0x000000ffffa07224 */ /* 0x000fe200078e009e */
[----:B------:R-:W4:Y:S04]  /*98f0*/  LDL.LU R159, [R1+0x514] ;  /* 0x00051400019f7983 */ /* 0x000f280000300800 */
[----:B------:R-:W4:Y:S01]  /*9900*/  LDL.LU R158, [R1+0x510] ;  /* 0x00051000019e7983 */ /* 0x000f220000300800 */
[----:B------:R-:W-:Y:S01]  /*9910*/  F2FP.BF16.F32.PACK_AB R7, R177, R176 ;  /* 0x000000b0b107723e */ /* 0x000fe200000010ff */
        /* <DEDUP_REMOVED lines=9> */
[----:B------:R-:W-:Y:S01]  /*99b0*/  IMAD.MOV.U32 R176, RZ, RZ, R16 ;  /* 0x000000ffffb07224 */ /* 0x000fe200078e0010 */
[----:B--2---:R-:W-:-:S05]  /*99c0*/  F2FP.BF16.F32.PACK_AB R0, R179, R178 ;  /* 0x000000b2b300723e */ /* 0x004fca00000010ff */
[----:B------:R2:W-:Y:S01]  /*99d0*/  STL [R1+0x4a0], R0 ;  /* 0x0004a00001007387 */ /* 0x0005e20000100800 */
[----:B---3--:R-:W-:-:S03]  /*99e0*/  F2FP.BF16.F32.PACK_AB R6, R175, R174 ;  /* 0x000000aeaf06723e */ /* 0x008fc600000010ff */
[----:B------:R3:W-:Y:S01]  /*99f0*/  STL [R1+0x4a4], R7 ;  /* 0x0004a40701007387 */ /* 0x0007e20000100800 */
[----:B--2---:R-:W-:-:S03]  /*9a00*/  F2FP.BF16.F32.PACK_AB R0, R173, R172 ;  /* 0x000000acad00723e */ /* 0x004fc600000010ff */
[----:B------:R-:W-:Y:S04]  /*9a10*/  STL [R1+0x4a8], R6 ;  /* 0x0004a80601007387 */ /* 0x000fe80000100800 */
[----:B------:R4:W-:Y:S01]  /*9a20*/  STL [R1+0x4ac], R0 ;  /* 0x0004ac0001007387 */ /* 0x0009e20000100800 */
[----:B---3--:R-:W-:Y:S02]  /*9a30*/  F2FP.BF16.F32.PACK_AB R7, R169, R168 ;  /* 0x000000a8a907723e */ /* 0x008fe400000010ff */
[----:B----4-:R-:W-:Y:S02]  /*9a40*/  F2FP.BF16.F32.PACK_AB R0, R171, R170 ;  /* 0x000000aaab00723e */ /* 0x010fe400000010ff */
[----:B------:R-:W-:-:S03]  /*9a50*/  F2FP.BF16.F32.PACK_AB R6, R167, R166 ;  /* 0x000000a6a706723e */ /* 0x000fc600000010ff */
[----:B------:R2:W-:Y:S04]  /*9a60*/  STL [R1+0x490], R0 ;  /* 0x0004900001007387 */ /* 0x0005e80000100800 */
[----:B------:R3:W-:Y:S01]  /*9a70*/  STL [R1+0x494], R7 ;  /* 0x0004940701007387 */ /* 0x0007e20000100800 */
[----:B--2---:R-:W-:-:S03]  /*9a80*/  F2FP.BF16.F32.PACK_AB R0, R165, R164 ;  /* 0x000000a4a500723e */ /* 0x004fc600000010ff */
[----:B------:R-:W-:Y:S04]  /*9a90*/  STL [R1+0x498], R6 ;  /* 0x0004980601007387 */ /* 0x000fe80000100800 */
[----:B------:R2:W-:Y:S01]  /*9aa0*/  STL [R1+0x49c], R0 ;  /* 0x00049c0001007387 */ /* 0x0005e20000100800 */
[----:B---3--:R-:W-:Y:S02]  /*9ab0*/  F2FP.BF16.F32.PACK_AB R7, R161, R160 ;  /* 0x000000a0a107723e */ /* 0x008fe400000010ff */
[----:B--2---:R-:W-:Y:S02]  /*9ac0*/  F2FP.BF16.F32.PACK_AB R0, R163, R162 ;  /* 0x000000a2a300723e */ /* 0x004fe400000010ff */
[----:B------:R-:W-:-:S03]  /*9ad0*/  F2FP.BF16.F32.PACK_AB R6, R159, R158 ;  /* 0x0000009e9f06723e */ /* 0x000fc600000010ff */
[----:B------:R2:W-:Y:S04]  /*9ae0*/  STL [R1+0x480], R0 ;  /* 0x0004800001007387 */ /* 0x0005e80000100800 */
[----:B------:R-:W-:Y:S01]  /*9af0*/  STL [R1+0x484], R7 ;  /* 0x0004840701007387 */ /* 0x000fe20000100800 */
[----:B--2---:R-:W-:-:S03]  /*9b00*/  F2FP.BF16.F32.PACK_AB R0, R157, R156 ;  /* 0x0000009c9d00723e */ /* 0x004fc600000010ff */
[----:B------:R2:W-:Y:S04]  /*9b10*/  STL [R1+0x488], R6 ;  /* 0x0004880601007387 */ /* 0x0005e80000100800 */
[----:B------:R3:W-:Y:S04]  /*9b20*/  STL [R1+0x48c], R0 ;  /* 0x00048c0001007387 */ /* 0x0007e80000100800 */
[----:B------:R-:W4:Y:S04]  /*9b30*/  LDL.LU R199, [R1+0x524] ;  /* 0x0005240001c77983 */ /* 0x000f280000300800 */
[----:B------:R-:W4:Y:S04]  /*9b40*/  LDL.LU R198, [R1+0x520] ;  /* 0x0005200001c67983 */ /* 0x000f280000300800 */
[----:B------:R-:W3:Y:S04]  /*9b50*/  LDL.LU R195, [R1+0x534] ;  /* 0x0005340001c37983 */ /* 0x000ee80000300800 */
        /* <DEDUP_REMOVED lines=11> */
[----:B------:R-:W3:Y:S01]  /*9c10*/  LDL.LU R171, [R1+0x594] ;  /* 0x0005940001ab7983 */ /* 0x000ee20000300800 */
[----:B------:R-:W-:-:S03]  /*9c20*/  IMAD.MOV.U32 R164, RZ, RZ, R3 ;  /* 0x000000ffffa47224 */ /* 0x000fc600078e0003 */
        /* <DEDUP_REMOVED lines=36> */
[----:B------:R-:W3:Y:S01]  /*9e70*/  LDL.LU R4, [R1+0x218] ;  /* 0x0002180001047983 */ /* 0x000ee20000300800 */
[----:B--2---:R-:W-:-:S02]  /*9e80*/  F2FP.BF16.F32.PACK_AB R6, R197, R196 ;  /* 0x000000c4c506723e */ /* 0x004fc400000010ff */
[----:B------:R-:W-:Y:S02]  /*9e90*/  F2FP.BF16.F32.PACK_AB R2, R162, R2 ;  /* 0x00000002a202723e */ /* 0x000fe400000010ff */
[----:B----4-:R-:W-:-:S05]  /*9ea0*/  F2FP.BF16.F32.PACK_AB R7, R199, R198 ;  /* 0x000000c6c707723e */ /* 0x010fca00000010ff */
[----:B------:R2:W-:Y:S01]  /*9eb0*/  STL [R1+0x470], R7 ;  /* 0x0004700701007387 */ /* 0x0005e20000100800 */
[----:B---3--:R-:W-:-:S03]  /*9ec0*/  F2FP.BF16.F32.PACK_AB R0, R195, R194 ;  /* 0x000000c2c300723e */ /* 0x008fc600000010ff */
[----:B------:R3:W-:Y:S01]  /*9ed0*/  STL [R1+0x474], R6 ;  /* 0x0004740601007387 */ /* 0x0007e20000100800 */
[----:B--2---:R-:W-:-:S03]  /*9ee0*/  F2FP.BF16.F32.PACK_AB R7, R193, R192 ;  /* 0x000000c0c107723e */ /* 0x004fc600000010ff */
[----:B------:R2:W-:Y:S01]  /*9ef0*/  STL [R1+0x478], R0 ;  /* 0x0004780001007387 */ /* 0x0005e20000100800 */
[----:B---3--:R-:W-:-:S03]  /*9f00*/  F2FP.BF16.F32.PACK_AB R6, R191, R190 ;  /* 0x000000bebf06723e */ /* 0x008fc600000010ff */
[----:B------:R3:W-:Y:S04]  /*9f10*/  STL [R1+0x47c], R7 ;  /* 0x00047c0701007387 */ /* 0x0007e80000100800 */
[----:B------:R4:W-:Y:S01]  /*9f20*/  STL [R1+0x460], R6 ;  /* 0x0004600601007387 */ /* 0x0009e20000100800 */
[----:B--2---:R-:W-:Y:S02]  /*9f30*/  F2FP.BF16.F32.PACK_AB R0, R189, R188 ;  /* 0x000000bcbd00723e */ /* 0x004fe400000010ff */
[----:B---3--:R-:W-:-:S03]  /*9f40*/  F2FP.BF16.F32.PACK_AB R7, R187, R186 ;  /* 0x000000babb07723e */ /* 0x008fc600000010ff */
[----:B------:R2:W-:Y:S01]  /*9f50*/  STL [R1+0x464], R0 ;  /* 0x0004640001007387 */ /* 0x0005e20000100800 */
[----:B----4-:R-:W-:-:S03]  /*9f60*/  F2FP.BF16.F32.PACK_AB R6, R185, R184 ;  /* 0x000000b8b906723e */ /* 0x010fc600000010ff */
        /* <DEDUP_REMOVED lines=15> */
[----:B------:R-:W-:Y:S02]  /*a060*/  F2FP.BF16.F32.PACK_AB R3, R163, R3 ;  /* 0x00000003a303723e */ /* 0x000fe400000010ff */
[----:B---3--:R-:W-:Y:S01]  /*a070*/  F2FP.BF16.F32.PACK_AB R7, R169, R168 ;  /* 0x000000a8a907723e */ /* 0x008fe200000010ff */
[----:B------:R2:W-:Y:S01]  /*a080*/  STL [R1+0x448], R0 ;  /* 0x0004480001007387 */ /* 0x0005e20000100800 */
[----:B----4-:R-:W-:-:S03]  /*a090*/  F2FP.BF16.F32.PACK_AB R6, R167, R166 ;  /* 0x000000a6a706723e */ /* 0x010fc600000010ff */
[----:B------:R-:W-:Y:S04]  /*a0a0*/  STL [R1+0x44c], R7 ;  /* 0x00044c0701007387 */ /* 0x000fe80000100800 */
[----:B------:R-:W-:Y:S01]  /*a0b0*/  STL [R1+0x430], R6 ;  /* 0x0004300601007387 */ /* 0x000fe20000100800 */
[----:B--2---:R-:W-:-:S03]  /*a0c0*/  F2FP.BF16.F32.PACK_AB R0, R165, R164 ;  /* 0x000000a4a500723e */ /* 0x004fc600000010ff */
[----:B------:R2:W-:Y:S04]  /*a0d0*/  STL [R1+0x680], R3 ;  /* 0x0006800301007387 */ /* 0x0005e80000100800 */
[----:B------:R3:W-:Y:S01]  /*a0e0*/  STL [R1+0x434], R0 ;  /* 0x0004340001007387 */ /* 0x0007e20000100800 */
[----:B--2---:R-:W-:-:S03]  /*a0f0*/  F2FP.BF16.F32.PACK_AB R3, R161, R160 ;  /* 0x000000a0a103723e */ /* 0x004fc600000010ff */
[----:B------:R2:W-:Y:S01]  /*a100*/  STL [R1+0x684], R2 ;  /* 0x0006840201007387 */ /* 0x0005e20000100800 */
[----:B---3--:R-:W-:-:S03]  /*a110*/  F2FP.BF16.F32.PACK_AB R0, R159, R158 ;  /* 0x0000009e9f00723e */ /* 0x008fc600000010ff */
        /* <DEDUP_REMOVED lines=14> */
[----:B--2---:R-:W-:-:S05]  /*a200*/  F2FP.BF16.F32.PACK_AB R2, R17, R16 ;  /* 0x000000101102723e */ /* 0x004fca00000010ff */
[----:B------:R2:W-:Y:S01]  /*a210*/  STL [R1+0x400], R2 ;  /* 0x0004000201007387 */ /* 0x0005e20000100800 */
[----:B---3--:R-:W-:-:S05]  /*a220*/  F2FP.BF16.F32.PACK_AB R3, R15, R14 ;  /* 0x0000000e0f03723e */ /* 0x008fca00000010ff */
[----:B------:R-:W-:Y:S01]  /*a230*/  STL [R1+0x404], R3 ;  /* 0x0004040301007387 */ /* 0x000fe20000100800 */
[----:B----4-:R-:W-:-:S03]  /*a240*/  F2FP.BF16.F32.PACK_AB R0, R13, R12 ;  /* 0x0000000c0d00723e */ /* 0x010fc600000010ff */
[----:B------:R-:W3:Y:S04]  /*a250*/  LDL.LU R9, [R1+0x224] ;  /* 0x0002240001097983 */ /* 0x000ee80000300800 */
[----:B------:R4:W-:Y:S01]  /*a260*/  STL [R1+0x408], R0 ;  /* 0x0004080001007387 */ /* 0x0009e20000100800 */
[----:B--2---:R-:W-:-:S03]  /*a270*/  F2FP.BF16.F32.PACK_AB R2, R5, R4 ;  /* 0x000000040502723e */ /* 0x004fc600000010ff */
[----:B----4-:R-:W3:Y:S04]  /*a280*/  LDL.LU R0, [R1+0x220] ;  /* 0x0002200001007983 */ /* 0x010ee80000300800 */
[----:B------:R3:W-:Y:S04]  /*a290*/  STL [R1+0x40c], R2 ;  /* 0x00040c0201007387 */ /* 0x0007e80000100800 */
[----:B------:R-:W2:Y:S04]  /*a2a0*/  LDL.LU R7, [R1+0x22c] ;  /* 0x00022c0001077983 */ /* 0x000ea80000300800 */
[----:B------:R-:W2:Y:S04]  /*a2b0*/  LDL.LU R10, [R1+0x228] ;  /* 0x00022800010a7983 */ /* 0x000ea80000300800 */
[----:B------:R-:W4:Y:S04]  /*a2c0*/  LDL.LU R6, [R1+0x234] ;  /* 0x0002340001067983 */ /* 0x000f280000300800 */
[----:B------:R-:W4:Y:S04]  /*a2d0*/  LDL.LU R8, [R1+0x230] ;  /* 0x0002300001087983 */ /* 0x000f280000300800 */
        /* <DEDUP_REMOVED lines=8> */
[----:B------:R-:W4:Y:S04]  /*a360*/  LDL.LU R243, [R1+0x25c] ;  /* 0x00025c0001f37983 */ /* 0x000f280000300800 */
[----:B------:R-:W4:Y:S04]  /*a370*/  LDL.LU R242, [R1+0x258] ;  /* 0x0002580001f27983 */ /* 0x000f280000300800 */
        /* <DEDUP_REMOVED lines=103> */
[----:B------:R-:W2:Y:S01]  /*a9f0*/  LDL.LU R4, [R1+0x3f8] ;  /* 0x0003f80001047983 */ /* 0x000ea20000300800 */
[----:B---3--:R-:W-:-:S02]  /*aa00*/  F2FP.BF16.F32.PACK_AB R151, R252, R251 ;  /* 0x000000fbfc97723e */ /* 0x008fc400000010ff */
[----:B----4-:R-:W-:Y:S01]  /*aa10*/  F2FP.BF16.F32.PACK_AB R251, R243, R242 ;  /* 0x000000f2f3fb723e */ /* 0x010fe200000010ff */
[----:B------:R-:W3:Y:S01]  /*aa20*/  LDL.LU R86, [R1+0x4] ;  /* 0x0000040001567983 */ /* 0x000ee20000300800 */
[----:B--2---:R-:W-:Y:S02]  /*aa30*/  F2FP.BF16.F32.PACK_AB R243, R235, R234 ;  /* 0x000000eaebf3723e */ /* 0x004fe400000010ff */
[----:B------:R-:W-:Y:S02]  /*aa40*/  F2FP.BF16.F32.PACK_AB R235, R227, R226 ;  /* 0x000000e2e3eb723e */ /* 0x000fe400000010ff */
[----:B------:R-:W-:Y:S02]  /*aa50*/  F2FP.BF16.F32.PACK_AB R227, R219, R218 ;  /* 0x000000dadbe3723e */ /* 0x000fe400000010ff */
[----:B------:R-:W-:Y:S02]  /*aa60*/  F2FP.BF16.F32.PACK_AB R150, R6, R8 ;  /* 0x000000080696723e */ /* 0x000fe400000010ff */
[----:B------:R-:W-:Y:S01]  /*aa70*/  F2FP.BF16.F32.PACK_AB R219, R211, R210 ;  /* 0x000000d2d3db723e */ /* 0x000fe200000010ff */
[----:B------:R-:W3:Y:S01]  /*aa80*/  LDL.LU R8, [R1] ;  /* 0x0000000001087983 */ /* 0x000ee20000300800 */
[----:B------:R-:W-:-:S03]  /*aa90*/  F2FP.BF16.F32.PACK_AB R2, R9, R0 ;  /* 0x000000000902723e */ /* 0x000fc600000010ff */
[----:B------:R-:W2:Y:S01]  /*aaa0*/  LDL.LU R87, [R1+0xc] ;  /* 0x00000c0001577983 */ /* 0x000ea20000300800 */
[----:B------:R-:W-:-:S03]  /*aab0*/  F2FP.BF16.F32.PACK_AB R3, R7, R10 ;  /* 0x0000000a0703723e */ /* 0x000fc600000010ff */
[----:B------:R-:W2:Y:S04]  /*aac0*/  LDL.LU R9, [R1+0x8] ;  /* 0x0000080001097983 */ /* 0x000ea80000300800 */
[----:B------:R-:W4:Y:S04]  /*aad0*/  LDL.LU R88, [R1+0x14] ;  /* 0x0000140001587983 */ /* 0x000f280000300800 */
[----:B------:R-:W4:Y:S04]  /*aae0*/  LDL.LU R10, [R1+0x10] ;  /* 0x00001000010a7983 */ /* 0x000f280000300800 */
[----:B------:R-:W4:Y:S04]  /*aaf0*/  LDL.LU R89, [R1+0x1c] ;  /* 0x00001c0001597983 */ /* 0x000f280000300800 */
[----:B------:R-:W4:Y:S04]  /*ab00*/  LDL.LU R11, [R1+0x18] ;  /* 0x00001800010b7983 */ /* 0x000f280000300800 */
[----:B------:R-:W4:Y:S01]  /*ab10*/  LDL.LU R90, [R1+0x24] ;  /* 0x00002400015a7983 */ /* 0x000f220000300800 */
[----:B------:R-:W-:-:S02]  /*ab20*/  F2FP.BF16.F32.PACK_AB R211, R203, R202 ;  /* 0x000000cacbd3723e */ /* 0x000fc400000010ff */
[----:B------:R-:W-:Y:S02]  /*ab30*/  F2FP.BF16.F32.PACK_AB R203, R195, R194 ;  /* 0x000000c2c3cb723e */ /* 0x000fe400000010ff */
[----:B------:R-:W-:Y:S02]  /*ab40*/  F2FP.BF16.F32.PACK_AB R195, R187, R186 ;  /* 0x000000babbc3723e */ /* 0x000fe400000010ff */
[----:B------:R-:W-:Y:S02]  /*ab50*/  F2FP.BF16.F32.PACK_AB R187, R179, R178 ;  /* 0x000000b2b3bb723e */ /* 0x000fe400000010ff */
[----:B------:R-:W-:Y:S02]  /*ab60*/  F2FP.BF16.F32.PACK_AB R179, R171, R170 ;  /* 0x000000aaabb3723e */ /* 0x000fe400000010ff */
[----:B------:R-:W-:Y:S02]  /*ab70*/  F2FP.BF16.F32.PACK_AB R171, R163, R162 ;  /* 0x000000a2a3ab723e */ /* 0x000fe400000010ff */
        /* <DEDUP_REMOVED lines=25> */
[----:B------:R-:W-:-:S03]  /*ad10*/  F2FP.BF16.F32.PACK_AB R153, R23, R22 ;  /* 0x000000161799723e */ /* 0x000fc600000010ff */
        /* <DEDUP_REMOVED lines=8> */
[----:B------:R-:W4:Y:S01]  /*ada0*/  LDL.LU R102, [R1+0x84] ;  /* 0x0000840001667983 */ /* 0x000f220000300800 */
[----:B------:R-:W-:-:S03]  /*adb0*/  F2FP.BF16.F32.PACK_AB R161, R159, R158 ;  /* 0x0000009e9fa1723e */ /* 0x000fc600000010ff */
[----:B------:R-:W4:Y:S04]  /*adc0*/  LDL.LU R156, [R1+0x80] ;  /* 0x00008000019c7983 */ /* 0x000f280000300800 */
[----:B------:R-:W4:Y:S04]  /*add0*/  LDL.LU R103, [R1+0x8c] ;  /* 0x00008c0001677983 */ /* 0x000f280000300800 */
[----:B------:R-:W4:Y:S04]  /*ade0*/  LDL.LU R157, [R1+0x88] ;  /* 0x00008800019d7983 */ /* 0x000f280000300800 */
[----:B------:R-:W4:Y:S01]  /*adf0*/  LDL.LU R104, [R1+0x94] ;  /* 0x0000940001687983 */ /* 0x000f220000300800 */
[----:B------:R-:W-:-:S03]  /*ae00*/  F2FP.BF16.F32.PACK_AB R170, R165, R164 ;  /* 0x000000a4a5aa723e */ /* 0x000fc600000010ff */
        /* <DEDUP_REMOVED lines=114> */
[----:B-----5:R-:W-:-:S03]  /*b530*/  IMAD.SHL.U32 R252, R247, 0x80, RZ ;  /* 0x00000080f7fc7824 */ /* 0x020fc600078e00ff */
[----:B------:R-:W4:Y:S01]  /*b540*/  LDL.LU R146, [R1+0x1e4] ;  /* 0x0001e40001927983 */ /* 0x000f220000300800 */
[----:B------:R-:W-:-:S03]  /*b550*/  IMAD.SHL.U32 R0, R247, 0x10, RZ ;  /* 0x00000010f7007824 */ /* 0x000fc600078e00ff */
[----:B------:R-:W4:Y:S01]  /*b560*/  LDL.LU R244, [R1+0x1e0] ;  /* 0x0001e00001f47983 */ /* 0x000f220000300800 */
[----:B------:R-:W-:-:S03]  /*b570*/  F2FP.BF16.F32.PACK_AB R249, R249, R246 ;  /* 0x000000f6f9f9723e */ /* 0x000fc600000010ff */
[----:B------:R-:W4:Y:S04]  /*b580*/  LDL.LU R147, [R1+0x1ec] ;  /* 0x0001ec0001937983 */ /* 0x000f280000300800 */
[----:B------:R-:W4:Y:S04]  /*b590*/  LDL.LU R245, [R1+0x1e8] ;  /* 0x0001e80001f57983 */ /* 0x000f280000300800 */
[----:B------:R-:W4:Y:S04]  /*b5a0*/  LDL.LU R247, [R1+0x1f4] ;  /* 0x0001f40001f77983 */ /* 0x000f280000300800 */
[----:B------:R-:W4:Y:S01]  /*b5b0*/  LDL.LU R246, [R1+0x1f0] ;  /* 0x0001f00001f67983 */ /* 0x000f220000300800 */
[----:B------:R-:W-:-:S03]  /*b5c0*/  LOP3.LUT R252, R252, 0x780, RZ, 0xc0, !PT ;  /* 0x00000780fcfc7812 */ /* 0x000fc600078ec0ff */
[----:B------:R-:W4:Y:S01]  /*b5d0*/  LDL.LU R148, [R1+0x1fc] ;  /* 0x0001fc0001947983 */ /* 0x000f220000300800 */
[----:B------:R-:W-:Y:S02]  /*b5e0*/  LOP3.LUT R252, R252, 0x70, R0, 0xf8, !PT ;  /* 0x00000070fcfc7812 */ /* 0x000fe400078ef800 */
[----:B---3--:R-:W-:Y:S01]  /*b5f0*/  F2FP.BF16.F32.PACK_AB R8, R86, R8 ;  /* 0x000000085608723e */ /* 0x008fe200000010ff */
[----:B------:R-:W1:Y:S01]  /*b600*/  LDL.LU R149, [R1+0x664] ;  /* 0x0006640001957983 */ /* 0x000e620000300800 */
[----:B--2---:R-:W-:-:S03]  /*b610*/  F2FP.BF16.F32.PACK_AB R9, R87, R9 ;  /* 0x000000095709723e */ /* 0x004fc600000010ff */
[----:B------:R-:W2:Y:S01]  /*b620*/  LDL.LU R0, [R1+0x660] ;  /* 0x0006600001007983 */ /* 0x000ea20000300800 */
[----:B----4-:R-:W-:-:S03]  /*b630*/  F2FP.BF16.F32.PACK_AB R10, R88, R10 ;  /* 0x0000000a580a723e */ /* 0x010fc600000010ff */
[----:B------:R-:W3:Y:S01]  /*b640*/  LDL.LU R86, [R1+0x784] ;  /* 0x0007840001567983 */ /* 0x000ee20000300800 */
[----:B------:R-:W-:-:S03]  /*b650*/  F2FP.BF16.F32.PACK_AB R11, R89, R11 ;  /* 0x0000000b590b723e */ /* 0x000fc600000010ff */
[----:B------:R-:W3:Y:S01]  /*b660*/  LDL.LU R87, [R1+0x780] ;  /* 0x0007800001577983 */ /* 0x000ee20000300800 */
[----:B------:R-:W-:-:S03]  /*b670*/  F2FP.BF16.F32.PACK_AB R4, R90, R4 ;  /* 0x000000045a04723e */ /* 0x000fc600000010ff */
[----:B------:R-:W4:Y:S01]  /*b680*/  LDL.LU R88, [R1+0x77c] ;  /* 0x00077c0001587983 */ /* 0x000f220000300800 */
[----:B------:R-:W-:-:S03]  /*b690*/  F2FP.BF16.F32.PACK_AB R5, R91, R5 ;  /* 0x000000055b05723e */ /* 0x000fc600000010ff */
[----:B------:R-:W4:Y:S01]  /*b6a0*/  LDL.LU R89, [R1+0x778] ;  /* 0x0007780001597983 */ /* 0x000f220000300800 */
[----:B------:R-:W-:-:S03]  /*b6b0*/  F2FP.BF16.F32.PACK_AB R6, R92, R6 ;  /* 0x000000065c06723e */ /* 0x000fc600000010ff */
[----:B------:R-:W2:Y:S01]  /*b6c0*/  LDL.LU R90, [R1+0x774] ;  /* 0x00077400015a7983 */ /* 0x000ea20000300800 */
        /* <DEDUP_REMOVED lines=87> */
[----:B------:R-:W2:Y:S04]  /*bc40*/  LDL.LU R134, [R1+0x6c4] ;  /* 0x0006c40001867983 */ /* 0x000ea80000300800 */
[----:B------:R-:W2:Y:S01]  /*bc50*/  LDL.LU R135, [R1+0x6c0] ;  /* 0x0006c00001877983 */ /* 0x000ea20000300800 */
[----:B------:R-:W-:-:S03]  /*bc60*/  F2FP.BF16.F32.PACK_AB R223, R137, R223 ;  /* 0x000000df89df723e */ /* 0x000fc600000010ff */
[----:B------:R-:W2:Y:S04]  /*bc70*/  LDL.LU R136, [R1+0x6bc] ;  /* 0x0006bc0001887983 */ /* 0x000ea80000300800 */
        /* <DEDUP_REMOVED lines=15> */
[----:B------:R-:W-:Y:S02]  /*bd70*/  F2FP.BF16.F32.PACK_AB R246, R247, R246 ;  /* 0x000000f6f7f6723e */ /* 0x000fe400000010ff */
[----:B------:R-:W1:Y:S01]  /*bd80*/  S2R R247, SR_TID.X ;  /* 0x0000000000f77919 */ /* 0x000e620000002100 */
[----:B------:R-:W-:Y:S02]  /*bd90*/  F2FP.BF16.F32.PACK_AB R239, R145, R239 ;  /* 0x000000ef91ef723e */ /* 0x000fe400000010ff */
[----:B------:R-:W-:Y:S01]  /*bda0*/  F2FP.BF16.F32.PACK_AB R244, R146, R244 ;  /* 0x000000f492f4723e */ /* 0x000fe200000010ff */
[----:B------:R-:W2:Y:S01]  /*bdb0*/  LDL.LU R145, [R1+0x698] ;  /* 0x0006980001917983 */ /* 0x000ea20000300800 */
[----:B------:R-:W-:-:S03]  /*bdc0*/  F2FP.BF16.F32.PACK_AB R245, R147, R245 ;  /* 0x000000f593f5723e */ /* 0x000fc600000010ff */
[----:B------:R-:W2:Y:S04]  /*bdd0*/  LDL.LU R146, [R1+0x694] ;  /* 0x0006940001927983 */ /* 0x000ea80000300800 */
[----:B------:R-:W2:Y:S01]  /*bde0*/  LDL.LU R147, [R1+0x690] ;  /* 0x0006900001937983 */ /* 0x000ea20000300800 */
[----:B-1----:R-:W-:-:S03]  /*bdf0*/  LOP3.LUT R252, R252, 0x10, R247, 0x78, !PT ;  /* 0x00000010fcfc7812 */ /* 0x002fc600078e78f7 */
[----:B------:R-:W2:Y:S01]  /*be00*/  LDL.LU R247, [R1+0x1f8] ;  /* 0x0001f80001f77983 */ /* 0x000ea20000300800 */
[----:B------:R-:W-:Y:S02]  /*be10*/  R2UR UR4, R149 ;  /* 0x00000000950472ca */ /* 0x000fe400000e0000 */
[----:B------:R-:W-:Y:S02]  /*be20*/  F2FP.BF16.F32.PACK_AB R66, R69, R68 ;  /* 0x000000444542723e */ /* 0x000fe400000010ff */
[----:B------:R-:W-:Y:S02]  /*be30*/  F2FP.BF16.F32.PACK_AB R67, R71, R70 ;  /* 0x000000464743723e */ /* 0x000fe400000010ff */
[----:B------:R-:W-:Y:S02]  /*be40*/  F2FP.BF16.F32.PACK_AB R74, R77, R76 ;  /* 0x0000004c4d4a723e */ /* 0x000fe400000010ff */
[----:B------:R-:W-:Y:S02]  /*be50*/  F2FP.BF16.F32.PACK_AB R75, R79, R78 ;  /* 0x0000004e4f4b723e */ /* 0x000fe400000010ff */
[----:B------:R-:W-:-:S02]  /*be60*/  F2FP.BF16.F32.PACK_AB R81, R83, R82 ;  /* 0x000000525351723e */ /* 0x000fc400000010ff */
[----:B------:R-:W-:Y:S02]  /*be70*/  F2FP.BF16.F32.PACK_AB R82, R85, R84 ;  /* 0x000000545552723e */ /* 0x000fe400000010ff */
[----:B---3--:R-:W-:Y:S02]  /*be80*/  F2FP.BF16.F32.PACK_AB R83, R87, R86 ;  /* 0x000000565753723e */ /* 0x008fe400000010ff */
[----:B----4-:R-:W-:Y:S02]  /*be90*/  F2FP.BF16.F32.PACK_AB R88, R89, R88 ;  /* 0x000000585958723e */ /* 0x010fe400000010ff */
[----:B--2---:R-:W-:Y:S02]  /*bea0*/  F2FP.BF16.F32.PACK_AB R89, R91, R90 ;  /* 0x0000005a5b59723e */ /* 0x004fe400000010ff */
[----:B------:R-:W-:Y:S02]  /*beb0*/  F2FP.BF16.F32.PACK_AB R96, R97, R96 ;  /* 0x000000606160723e */ /* 0x000fe400000010ff */
[----:B------:R-:W-:-:S02]  /*bec0*/  F2FP.BF16.F32.PACK_AB R90, R93, R92 ;  /* 0x0000005c5d5a723e */ /* 0x000fc400000010ff */
[----:B------:R-:W-:Y:S02]  /*bed0*/  F2FP.BF16.F32.PACK_AB R97, R99, R98 ;  /* 0x000000626361723e */ /* 0x000fe400000010ff */
[----:B------:R-:W-:Y:S02]  /*bee0*/  F2FP.BF16.F32.PACK_AB R25, R27, R26 ;  /* 0x0000001a1b19723e */ /* 0x000fe400000010ff */
[----:B------:R-:W-:Y:S02]  /*bef0*/  F2FP.BF16.F32.PACK_AB R98, R101, R100 ;  /* 0x000000646562723e */ /* 0x000fe400000010ff */
[----:B------:R-:W-:Y:S02]  /*bf00*/  F2FP.BF16.F32.PACK_AB R91, R95, R94 ;  /* 0x0000005e5f5b723e */ /* 0x000fe400000010ff */
[----:B------:R-:W-:Y:S02]  /*bf10*/  F2FP.BF16.F32.PACK_AB R99, R103, R102 ;  /* 0x000000666763723e */ /* 0x000fe400000010ff */
[----:B------:R-:W-:Y:S01]  /*bf20*/  F2FP.BF16.F32.PACK_AB R26, R29, R28 ;  /* 0x0000001c1d1a723e */ /* 0x000fe200000010ff */
[----:B------:R-:W-:Y:S01]  /*bf30*/  IMAD.MOV.U32 R28, RZ, RZ, R2 ;  /* 0x000000ffff1c7224 */ /* 0x000fe200078e0002 */
[----:B------:R-:W-:Y:S01]  /*bf40*/  F2FP.BF16.F32.PACK_AB R27, R31, R30 ;  /* 0x0000001e1f1b723e */ /* 0x000fe200000010ff */
[----:B------:R-:W-:-:S02]  /*bf50*/  IMAD.MOV.U32 R29, RZ, RZ, R3 ;  /* 0x000000ffff1d7224 */ /* 0x000fc400078e0003 */
[----:B------:R-:W-:Y:S02]  /*bf60*/  IMAD.MOV.U32 R30, RZ, RZ, R150 ;  /* 0x000000ffff1e7224 */ /* 0x000fe400078e0096 */
[----:B------:R-:W-:Y:S01]  /*bf70*/  IMAD.MOV.U32 R31, RZ, RZ, R151 ;  /* 0x000000ffff1f7224 */ /* 0x000fe200078e0097 */
[----:B------:R-:W-:Y:S02]  /*bf80*/  F2FP.BF16.F32.PACK_AB R247, R148, R247 ;  /* 0x000000f794f7723e */ /* 0x000fe400000010ff */
[----:B------:R-:W2:Y:S04]  /*bf90*/  LDL.LU R148, [R1+0x68c] ;  /* 0x00068c0001947983 */ /* 0x000ea80000300800 */
[----:B------:R-:W2:Y:S04]  /*bfa0*/  LDL.LU R149, [R1+0x688] ;  /* 0x0006880001957983 */ /* 0x000ea80000300800 */
[----:B------:R-:W3:Y:S04]  /*bfb0*/  LDL.LU R68, [R1+0x400] ;  /* 0x0004000001447983 */ /* 0x000ee80000300800 */
[----:B------:R-:W3:Y:S04]  /*bfc0*/  LDL.LU R69, [R1+0x404] ;  /* 0x0004040001457983 */ /* 0x000ee80000300800 */
[----:B------:R-:W3:Y:S04]  /*bfd0*/  LDL.LU R70, [R1+0x408] ;  /* 0x0004080001467983 */ /* 0x000ee80000300800 */
[----:B------:R-:W3:Y:S04]  /*bfe0*/  LDL.LU R71, [R1+0x40c] ;  /* 0x00040c0001477983 */ /* 0x000ee80000300800 */
[----:B------:R-:W4:Y:S04]  /*bff0*/  LDL.LU R76, [R1+0x440] ;  /* 0x00044000014c7983 */ /* 0x000f280000300800 */
[----:B------:R-:W4:Y:S04]  /*c000*/  LDL.LU R77, [R1+0x444] ;  /* 0x00044400014d7983 */ /* 0x000f280000300800 */
[----:B------:R-:W4:Y:S04]  /*c010*/  LDL.LU R78, [R1+0x448] ;  /* 0x00044800014e7983 */ /* 0x000f280000300800 */
[----:B------:R-:W4:Y:S04]  /*c020*/  LDL.LU R79, [R1+0x44c] ;  /* 0x00044c00014f7983 */ /* 0x000f280000300800 */
[----:B------:R-:W2:Y:S04]  /*c030*/  LDL.LU R84, [R1+0x480] ;  /* 0x0004800001547983 */ /* 0x000ea80000300800 */
[----:B------:R-:W2:Y:S04]  /*c040*/  LDL.LU R85, [R1+0x484] ;  /* 0x0004840001557983 */ /* 0x000ea80000300800 */
        /* <DEDUP_REMOVED lines=11> */
[----:B------:R-:W4:Y:S04]  /*c100*/  LDL.LU R3, [R1+0x680] ;  /* 0x0006800001037983 */ /* 0x000f280000300800 */
[----:B------:R-:W3:Y:S04]  /*c110*/  LDL.LU R150, [R1+0x67c] ;  /* 0x00067c0001967983 */ /* 0x000ee80000300800 */
[----:B------:R-:W2:Y:S01]  /*c120*/  LDL.LU R151, [R1+0x678] ;  /* 0x0006780001977983 */ /* 0x000ea20000300800 */
[----:B------:R-:W-:-:S02]  /*c130*/  F2FP.BF16.F32.PACK_AB R41, R43, R42 ;  /* 0x0000002a2b29723e */ /* 0x000fc400000010ff */
[----:B------:R-:W-:Y:S02]  /*c140*/  F2FP.BF16.F32.PACK_AB R42, R45, R44 ;  /* 0x0000002c2d2a723e */ /* 0x000fe400000010ff */
[----:B------:R-:W4:Y:S01]  /*c150*/  LDL.LU R44, [R1+0x470] ;  /* 0x00047000012c7983 */ /* 0x000f220000300800 */
[----:B------:R-:W-:Y:S02]  /*c160*/  F2FP.BF16.F32.PACK_AB R43, R47, R46 ;  /* 0x0000002e2f2b723e */ /* 0x000fe400000010ff */
[----:B------:R-:W-:Y:S01]  /*c170*/  F2FP.BF16.F32.PACK_AB R49, R51, R50 ;  /* 0x000000323331723e */ /* 0x000fe200000010ff */
[----:B------:R-:W4:Y:S01]  /*c180*/  LDL.LU R45, [R1+0x474] ;  /* 0x00047400012d7983 */ /* 0x000f220000300800 */
[----:B------:R-:W-:-:S03]  /*c190*/  F2FP.BF16.F32.PACK_AB R50, R53, R52 ;  /* 0x000000343532723e */ /* 0x000fc600000010ff */
[----:B------:R-:W4:Y:S04]  /*c1a0*/  LDL.LU R46, [R1+0x478] ;  /* 0x00047800012e7983 */ /* 0x000f280000300800 */
[----:B------:R-:W4:Y:S01]  /*c1b0*/  LDL.LU R47, [R1+0x47c] ;  /* 0x00047c00012f7983 */ /* 0x000f220000300800 */
[----:B---3--:R-:W-:-:S03]  /*c1c0*/  IMAD.MOV.U32 R52, RZ, RZ, R150 ;  /* 0x000000ffff347224 */ /* 0x008fc600078e0096 */
[----:B------:R-:W3:Y:S01]  /*c1d0*/  LDL.LU R150, [R1+0x674] ;  /* 0x0006740001967983 */ /* 0x000ee20000300800 */
[----:B--2---:R-:W-:-:S03]  /*c1e0*/  IMAD.MOV.U32 R53, RZ, RZ, R151 ;  /* 0x000000ffff357224 */ /* 0x004fc600078e0097 */
[----:B------:R-:W2:Y:S01]  /*c1f0*/  LDL.LU R151, [R1+0x670] ;  /* 0x0006700001977983 */ /* 0x000ea20000300800 */
[----:B------:R-:W-:Y:S02]  /*c200*/  F2FP.BF16.F32.PACK_AB R51, R55, R54 ;  /* 0x000000363733723e */ /* 0x000fe400000010ff */
[----:B------:R-:W-:Y:S01]  /*c210*/  F2FP.BF16.F32.PACK_AB R57, R59, R58 ;  /* 0x0000003a3b39723e */ /* 0x000fe200000010ff */
[----:B------:R-:W4:Y:S01]  /*c220*/  LDL.LU R54, [R1+0x608] ;  /* 0x0006080001367983 */ /* 0x000f220000300800 */
[----:B------:R-:W-:-:S03]  /*c230*/  F2FP.BF16.F32.PACK_AB R58, R61, R60 ;  /* 0x0000003c3d3a723e */ /* 0x000fc600000010ff */
[----:B------:R-:W4:Y:S04]  /*c240*/  LDL.LU R55, [R1+0x60c] ;  /* 0x00060c0001377983 */ /* 0x000f280000300800 */
[----:B------:R-:W4:Y:S04]  /*c250*/  LDL.LU R60, [R1+0x640] ;  /* 0x00064000013c7983 */ /* 0x000f280000300800 */
[----:B------:R-:W4:Y:S01]  /*c260*/  LDL.LU R61, [R1+0x644] ;  /* 0x00064400013d7983 */ /* 0x000f220000300800 */
[----:B------:R-:W-:Y:S02]  /*c270*/  F2FP.BF16.F32.PACK_AB R59, R63, R62 ;  /* 0x0000003e3f3b723e */ /* 0x000fe400000010ff */
[----:B------:R-:W-:-:S02]  /*c280*/  F2FP.BF16.F32.PACK_AB R33, R35, R34 ;  /* 0x000000222321723e */ /* 0x000fc400000010ff */
[----:B------:R-:W-:Y:S02]  /*c290*/  F2FP.BF16.F32.PACK_AB R34, R37, R36 ;  /* 0x000000242522723e */ /* 0x000fe400000010ff */
[----:B------:R-:W-:Y:S02]  /*c2a0*/  R2UR UR5, R0 ;  /* 0x00000000000572ca */ /* 0x000fe400000e0000 */
[----:B------:R-:W1:Y:S02]  /*c2b0*/  S2R R0, SR_TID.X ;  /* 0x0000000000007919 */ /* 0x000e640000002100 */
[----:B-1----:R-:W-:-:S05]  /*c2c0*/  IMAD.SHL.U32 R0, R0, 0x40, RZ ;  /* 0x0000004000007824 */ /* 0x002fca00078e00ff */
[----:B------:R-:W-:Y:S02]  /*c2d0*/  LOP3.LUT R252, R252, 0x1800, R0, 0xf8, !PT ;  /* 0x00001800fcfc7812 */ /* 0x000fe400078ef800 */
[----:B------:R-:W1:Y:S01]  /*c2e0*/  S2R R0, SR_TID.X ;  /* 0x0000000000007919 */ /* 0x000e620000002100 */
[----:B---3--:R-:W-:Y:S02]  /*c2f0*/  IMAD.MOV.U32 R62, RZ, RZ, R150 ;  /* 0x000000ffff3e7224 */ /* 0x008fe400078e0096 */
[----:B------:R-:W3:Y:S01]  /*c300*/  LDL.LU R150, [R1+0x66c] ;  /* 0x00066c0001967983 */ /* 0x000ee20000300800 */
[----:B--2---:R-:W-:-:S03]  /*c310*/  IMAD.MOV.U32 R63, RZ, RZ, R151 ;  /* 0x000000ffff3f7224 */ /* 0x004fc600078e0097 */
[----:B------:R-:W3:Y:S04]  /*c320*/  LDL.LU R151, [R1+0x668] ;  /* 0x0006680001977983 */ /* 0x000ee80000300800 */
[----:B------:R-:W2:Y:S04]  /*c330*/  LDL.LU R36, [R1+0x430] ;  /* 0x0004300001247983 */ /* 0x000ea80000300800 */
[----:B------:R-:W2:Y:S01]  /*c340*/  LDL.LU R37, [R1+0x434] ;  /* 0x0004340001257983 */ /* 0x000ea20000300800 */
[----:B-1----:R-:W-:Y:S02]  /*c350*/  SHF.R.U32.HI R0, RZ, 0x5, R0 ;  /* 0x00000005ff007819 */ /* 0x002fe40000011600 */
[----:B------:R-:W-:-:S02]  /*c360*/  F2FP.BF16.F32.PACK_AB R35, R39, R38 ;  /* 0x000000262723723e */ /* 0x000fc400000010ff */
[----:B------:R-:W-:Y:S01]  /*c370*/  LOP3.LUT R0, R0, 0x3, RZ, 0xc0, !PT ;  /* 0x0000000300007812 */ /* 0x000fe200078ec0ff */
[----:B------:R-:W-:Y:S02]  /*c380*/  IMAD.MOV.U32 R39, RZ, RZ, R2 ;  /* 0x000000ffff277224 */ /* 0x000fe400078e0002 */
[----:B------:R-:W-:Y:S01]  /*c390*/  IMAD.U32 R2, RZ, RZ, UR4 ;  /* 0x00000004ff027e24 */ /* 0x000fe2000f8e00ff */
[----:B------:R-:W-:Y:S01]  /*c3a0*/  R2UR UR4, R0 ;  /* 0x00000000000472ca */ /* 0x000fe200000e0000 */
[----:B------:R-:W-:-:S05]  /*c3b0*/  VIADD R0, R252, UR60 ;  /* 0x0000003cfc007c36 */ /* 0x000fca0008000000 */
[----:B------:R-:W-:Y:S04]  /*c3c0*/  STSM.16.M88.4 [R0], R100 ;  /* 0x0000006400007844 */ /* 0x000fe80000000200 */
[----:B----4-:R-:W-:Y:S01]  /*c3d0*/  STSM.16.M88.4 [R0+0x8000], R92 ;  /* 0x0080005c00007844 */ /* 0x010fe20000000200 */
[----:B------:R-:W-:-:S03]  /*c3e0*/  @P0 R2UR UR6, R2 ;  /* 0x00000000020602ca */ /* 0x000fc600000e0000 */
[----:B------:R-:W-:Y:S01]  /*c3f0*/  STSM.16.M88.4 [R0+0x10000], R84 ;  /* 0x0100005400007844 */ /* 0x000fe20000000200 */
[----:B------:R-:W-:-:S03]  /*c400*/  LOP3.LUT R2, R252, 0x20, RZ, 0x3c, !PT ;  /* 0x00000020fc027812 */ /* 0x000fc600078e3cff */
[----:B------:R-:W-:Y:S04]  /*c410*/  STSM.16.M88.4 [R0+0x18000], R76 ;  /* 0x0180004c00007844 */ /* 0x000fe80000000200 */
[----:B------:R-:W-:Y:S01]  /*c420*/  STSM.16.M88.4 [R0+0x2000], R68 ;  /* 0x0020004400007844 */ /* 0x000fe20000000200 */
[----:B------:R-:W-:-:S03]  /*c430*/  F2FP.BF16.F32.PACK_AB R120, R121, R120 ;  /* 0x000000787978723e */ /* 0x000fc600000010ff */
[----:B------:R-:W-:Y:S01]  /*c440*/  STSM.16.M88.4 [R0+0xa000], R232 ;  /* 0x00a000e800007844 */ /* 0x000fe20000000200 */
[----:B------:R-:W-:-:S03]  /*c450*/  F2FP.BF16.F32.PACK_AB R121, R123, R122 ;  /* 0x0000007a7b79723e */ /* 0x000fc600000010ff */
[----:B------:R-:W-:Y:S01]  /*c460*/  STSM.16.M88.4 [R0+0x12000], R200 ;  /* 0x012000c800007844 */ /* 0x000fe20000000200 */
[----:B------:R-:W-:-:S03]  /*c470*/  F2FP.BF16.F32.PACK_AB R122, R125, R124 ;  /* 0x0000007c7d7a723e */ /* 0x000fc600000010ff */
[----:B------:R-:W-:Y:S01]  /*c480*/  STSM.16.M88.4 [R0+0x1a000], R168 ;  /* 0x01a000a800007844 */ /* 0x000fe20000000200 */
[----:B------:R-:W-:-:S03]  /*c490*/  F2FP.BF16.F32.PACK_AB R123, R127, R126 ;  /* 0x0000007e7f7b723e */ /* 0x000fc600000010ff */
[----:B------:R-:W-:Y:S01]  /*c4a0*/  STSM.16.M88.4 [R0+0x4000], R8 ;  /* 0x0040000800007844 */ /* 0x000fe20000000200 */
[----:B------:R-:W-:-:S03]  /*c4b0*/  VIADD R2, R2, UR60 ;  /* 0x0000003c02027c36 */ /* 0x000fc60008000000 */
[----:B------:R-:W-:Y:S04]  /*c4c0*/  STSM.16.M88.4 [R0+0xc000], R156 ;  /* 0x00c0009c00007844 */ /* 0x000fe80000000200 */
[----:B------:R-:W-:Y:S04]  /*c4d0*/  STSM.16.M88.4 [R0+0x14000], R188 ;  /* 0x014000bc00007844 */ /* 0x000fe80000000200 */
[----:B------:R-:W-:Y:S04]  /*c4e0*/  STSM.16.M88.4 [R0+0x1c000], R220 ;  /* 0x01c000dc00007844 */ /* 0x000fe80000000200 */
[----:B------:R-:W-:Y:S04]  /*c4f0*/  STSM.16.M88.4 [R0+0x6000], R24 ;  /* 0x0060001800007844 */ /* 0x000fe80000000200 */
[----:B------:R-:W-:Y:S04]  /*c500*/  STSM.16.M88.4 [R0+0xe000], R56 ;  /* 0x00e0003800007844 */ /* 0x000fe80000000200 */
[----:B------:R-:W-:Y:S04]  /*c510*/  STSM.16.M88.4 [R0+0x16000], R88 ;  /* 0x0160005800007844 */ /* 0x000fe80000000200 */
[----:B------:R-:W-:Y:S04]  /*c520*/  STSM.16.M88.4 [R0+0x1e000], R120 ;  /* 0x01e0007800007844 */ /* 0x000fe80000000200 */
[----:B------:R1:W-:Y:S01]  /*c530*/  STSM.16.M88.4 [R2], R60 ;  /* 0x0000003c02007844 */ /* 0x0003e20000000200 */
[----:B------:R-:W-:-:S03]  /*c540*/  IMAD.MOV.U32 R38, RZ, RZ, R3 ;  /* 0x000000ffff267224 */ /* 0x000fc600078e0003 */
[----:B------:R-:W-:Y:S04]  /*c550*/  STSM.16.M88.4 [R2+0x8000], R52 ;  /* 0x0080003402007844 */ /* 0x000fe80000000200 */
[----:B-1----:R-:W4:Y:S04]  /*c560*/  LDL.LU R60, [R1+0x420] ;  /* 0x00042000013c7983 */ /* 0x002f280000300800 */
[----:B------:R-:W4:Y:S04]  /*c570*/  LDL.LU R61, [R1+0x424] ;  /* 0x00042400013d7983 */ /* 0x000f280000300800 */
[----:B------:R-:W4:Y:S04]  /*c580*/  LDL.LU R62, [R1+0x428] ;  /* 0x00042800013e7983 */ /* 0x000f280000300800 */
[----:B------:R-:W4:Y:S04]  /*c590*/  LDL.LU R63, [R1+0x42c] ;  /* 0x00042c00013f7983 */ /* 0x000f280000300800 */
        /* <DEDUP_REMOVED lines=8> */
[----:B------:R-:W3:Y:S04]  /*c620*/  LDL.LU R76, [R1+0x4a0] ;  /* 0x0004a000014c7983 */ /* 0x000ee80000300800 */
[----:B------:R-:W-:Y:S04]  /*c630*/  STSM.16.M88.4 [R2+0x10000], R44 ;  /* 0x0100002c02007844 */ /* 0x000fe80000000200 */
[----:B------:R-:W3:Y:S04]  /*c640*/  LDL.LU R77, [R1+0x4a4] ;  /* 0x0004a400014d7983 */ /* 0x000ee80000300800 */
[----:B------:R-:W3:Y:S04]  /*c650*/  LDL.LU R78, [R1+0x4a8] ;  /* 0x0004a800014e7983 */ /* 0x000ee80000300800 */
[----:B------:R-:W3:Y:S04]  /*c660*/  LDL.LU R79, [R1+0x4ac] ;  /* 0x0004ac00014f7983 */ /* 0x000ee80000300800 */
[----:B--2---:R-:W-:Y:S04]  /*c670*/  STSM.16.M88.4 [R2+0x18000], R36 ;  /* 0x0180002402007844 */ /* 0x004fe80000000200 */
[----:B------:R1:W-:Y:S04]  /*c680*/  STSM.16.M88.4 [R2+0x2000], R28 ;  /* 0x0020001c02007844 */ /* 0x0003e80000000200 */
[----:B-1----:R-:W2:Y:S04]  /*c690*/  LDL.LU R28, [R1+0x410] ;  /* 0x00041000011c7983 */ /* 0x002ea80000300800 */
        /* <DEDUP_REMOVED lines=15> */
[----:B------:R-:W-:-:S03]  /*c790*/  IMAD.U32 R3, RZ, RZ, UR5 ;  /* 0x00000005ff037e24 */ /* 0x000fc6000f8e00ff */
[----:B------:R-:W-:Y:S02]  /*c7a0*/  STSM.16.M88.4 [R2+0xa000], R224 ;  /* 0x00a000e002007844 */ /* 0x000fe40000000200 */
[----:B------:R-:W-:Y:S02]  /*c7b0*/  @P0 R2UR UR7, R3 ;  /* 0x00000000030702ca */ /* 0x000fe400000e0000 */
[----:B------:R-:W-:Y:S01]  /*c7c0*/  STSM.16.M88.4 [R2+0x12000], R192 ;  /* 0x012000c002007844 */ /* 0x000fe20000000200 */
[----:B------:R-:W-:Y:S02]  /*c7d0*/  LOP3.LUT R3, R252, 0x40, RZ, 0x3c, !PT ;  /* 0x00000040fc037812 */ /* 0x000fe400078e3cff */
[----:B------:R-:W-:Y:S01]  /*c7e0*/  F2FP.BF16.F32.PACK_AB R128, R129, R128 ;  /* 0x000000808180723e */ /* 0x000fe200000010ff */
[----:B------:R-:W-:Y:S01]  /*c7f0*/  STSM.16.M88.4 [R2+0x1a000], R160 ;  /* 0x01a000a002007844 */ /* 0x000fe20000000200 */
[----:B------:R-:W-:-:S03]  /*c800*/  F2FP.BF16.F32.PACK_AB R129, R131, R130 ;  /* 0x000000828381723e */ /* 0x000fc600000010ff */
[----:B------:R-:W-:Y:S01]  /*c810*/  STSM.16.M88.4 [R2+0x4000], R4 ;  /* 0x0040000402007844 */ /* 0x000fe20000000200 */
[----:B------:R-:W-:Y:S01]  /*c820*/  F2FP.BF16.F32.PACK_AB R130, R133, R132 ;  /* 0x000000848582723e */ /* 0x000fe200000010ff */
[----:B------:R-:W-:Y:S01]  /*c830*/  VIADD R3, R3, UR60 ;  /* 0x0000003c03037c36 */ /* 0x000fe20008000000 */
[----:B------:R-:W-:Y:S01]  /*c840*/  F2FP.BF16.F32.PACK_AB R131, R135, R134 ;  /* 0x000000868783723e */ /* 0x000fe200000010ff */
[----:B------:R-:W-:Y:S04]  /*c850*/  STSM.16.M88.4 [R2+0xc000], R164 ;  /* 0x00c000a402007844 */ /* 0x000fe80000000200 */
[----:B------:R-:W-:Y:S04]  /*c860*/  STSM.16.M88.4 [R2+0x14000], R196 ;  /* 0x014000c402007844 */ /* 0x000fe80000000200 */
[----:B------:R-:W-:Y:S04]  /*c870*/  STSM.16.M88.4 [R2+0x1c000], R228 ;  /* 0x01c000e402007844 */ /* 0x000fe80000000200 */
[----:B------:R-:W-:Y:S04]  /*c880*/  STSM.16.M88.4 [R2+0x6000], R32 ;  /* 0x0060002002007844 */ /* 0x000fe80000000200 */
[----:B------:R-:W-:Y:S04]  /*c890*/  STSM.16.M88.4 [R2+0xe000], R64 ;  /* 0x00e0004002007844 */ /* 0x000fe80000000200 */
[----:B------:R-:W-:Y:S04]  /*c8a0*/  STSM.16.M88.4 [R2+0x16000], R96 ;  /* 0x0160006002007844 */ /* 0x000fe80000000200 */
[----:B------:R-:W-:Y:S01]  /*c8b0*/  STSM.16.M88.4 [R2+0x1e000], R128 ;  /* 0x01e0008002007844 */ /* 0x000fe20000000200 */
[----:B------:R-:W-:-:S02]  /*c8c0*/  LOP3.LUT R252, R252, 0x60, RZ, 0x3c, !PT ;  /* 0x00000060fcfc7812 */ /* 0x000fc400078e3cff */
[----:B------:R-:W-:Y:S02]  /*c8d0*/  F2FP.BF16.F32.PACK_AB R104, R105, R104 ;  /* 0x000000686968723e */ /* 0x000fe400000010ff */
[----:B------:R-:W-:Y:S02]  /*c8e0*/  F2FP.BF16.F32.PACK_AB R105, R107, R106 ;  /* 0x0000006a6b69723e */ /* 0x000fe400000010ff */
[----:B------:R-:W-:Y:S01]  /*c8f0*/  F2FP.BF16.F32.PACK_AB R136, R137, R136 ;  /* 0x000000888988723e */ /* 0x000fe200000010ff */
[----:B----4-:R-:W-:Y:S01]  /*c900*/  STSM.16.M88.4 [R3], R84 ;  /* 0x0000005403007844 */ /* 0x010fe20000000200 */
[----:B------:R-:W-:Y:S02]  /*c910*/  F2FP.BF16.F32.PACK_AB R106, R109, R108 ;  /* 0x0000006c6d6a723e */ /* 0x000fe400000010ff */
[----:B------:R-:W-:Y:S02]  /*c920*/  F2FP.BF16.F32.PACK_AB R107, R111, R110 ;  /* 0x0000006e6f6b723e */ /* 0x000fe400000010ff */
[----:B------:R-:W-:Y:S01]  /*c930*/  F2FP.BF16.F32.PACK_AB R137, R139, R138 ;  /* 0x0000008a8b89723e */ /* 0x000fe200000010ff */
[----:B------:R-:W-:Y:S01]  /*c940*/  VIADD R252, R252, UR60 ;  /* 0x0000003cfcfc7c36 */ /* 0x000fe20008000000 */
[----:B------:R-:W-:-:S02]  /*c950*/  F2FP.BF16.F32.PACK_AB R138, R141, R140 ;  /* 0x0000008c8d8a723e */ /* 0x000fc400000010ff */
[----:B------:R-:W-:Y:S01]  /*c960*/  F2FP.BF16.F32.PACK_AB R139, R143, R142 ;  /* 0x0000008e8f8b723e */ /* 0x000fe200000010ff */
[----:B---3--:R-:W-:Y:S04]  /*c970*/  STSM.16.M88.4 [R3+0x8000], R76 ;  /* 0x0080004c03007844 */ /* 0x008fe80000000200 */
[----:B------:R-:W-:Y:S04]  /*c980*/  STSM.16.M88.4 [R3+0x10000], R68 ;  /* 0x0100004403007844 */ /* 0x000fe80000000200 */
        /* <DEDUP_REMOVED lines=12> */
[----:B------:R-:W-:Y:S01]  /*ca50*/  STSM.16.M88.4 [R3+0x1e000], R136 ;  /* 0x01e0008803007844 */ /* 0x000fe20000000200 */
[----:B------:R-:W-:Y:S01]  /*ca60*/  F2FP.BF16.F32.PACK_AB R112, R113, R112 ;  /* 0x000000707170723e */ /* 0x000fe200000010ff */
[----:B------:R-:W1:Y:S01]  /*ca70*/  S2R R108, SR_CTAID.Y ;  /* 0x00000000006c7919 */ /* 0x000e620000002600 */
[----:B------:R-:W-:-:S02]  /*ca80*/  F2FP.BF16.F32.PACK_AB R113, R115, R114 ;  /* 0x000000727371723e */ /* 0x000fc400000010ff */
[----:B------:R-:W-:Y:S02]  /*ca90*/  F2FP.BF16.F32.PACK_AB R144, R145, R144 ;  /* 0x000000909190723e */ /* 0x000fe400000010ff */
[----:B------:R-:W-:Y:S02]  /*caa0*/  F2FP.BF16.F32.PACK_AB R114, R117, R116 ;  /* 0x000000747572723e */ /* 0x000fe400000010ff */
[----:B------:R-:W-:Y:S02]  /*cab0*/  F2FP.BF16.F32.PACK_AB R115, R119, R118 ;  /* 0x000000767773723e */ /* 0x000fe400000010ff */
[----:B------:R-:W-:Y:S02]  /*cac0*/  F2FP.BF16.F32.PACK_AB R145, R147, R146 ;  /* 0x000000929391723e */ /* 0x000fe400000010ff */
[----:B------:R-:W-:Y:S02]  /*cad0*/  F2FP.BF16.F32.PACK_AB R146, R149, R148 ;  /* 0x000000949592723e */ /* 0x000fe400000010ff */
[----:B------:R-:W-:Y:S01]  /*cae0*/  F2FP.BF16.F32.PACK_AB R147, R151, R150 ;  /* 0x000000969793723e */ /* 0x000fe200000010ff */
[----:B------:R-:W-:Y:S01]  /*caf0*/  ULEA UR8, UR4, UR60, 0xf ;  /* 0x0000003c04087291 */ /* 0x000fe2000f8e783f */
[----:B-1----:R-:W-:-:S05]  /*cb00*/  IMAD.SHL.U32 R108, R108, 0x100, RZ ;  /* 0x000001006c6c7824 */ /* 0x002fca00078e00ff */
[----:B------:R-:W-:Y:S01]  /*cb10*/  R2UR UR5, R108 ;  /* 0x000000006c0572ca */ /* 0x000fe200000e0000 */
[----:B------:R-:W-:-:S12]  /*cb20*/  UMOV UR10, UR35 ;  /* 0x00000023000a7c82 */ /* 0x000fd80008000000 */
[----:B------:R-:W-:Y:S01]  /*cb30*/  ULEA UR9, UR4, UR5, 0x6 ;  /* 0x0000000504097291 */ /* 0x000fe2000f8e303f */
[----:B--2---:R-:W-:Y:S04]  /*cb40*/  STSM.16.M88.4 [R252], R52 ;  /* 0x00000034fc007844 */ /* 0x004fe80000000200 */
        /* <DEDUP_REMOVED lines=15> */
[----:B------:R1:W-:Y:S06]  /*cc40*/  MEMBAR.ALL.CTA ;  /* 0x0000000000007992 */ /* 0x0003ec0000008000 */
[----:B-1----:R-:W1:Y:S02]  /*cc50*/  FENCE.VIEW.ASYNC.S ;  /* 0x00000000000073c6 */ /* 0x002e640000000000 */
[----:B-1----:R-:W-:Y:S06]  /*cc60*/  BAR.SYNC.DEFER_BLOCKING 0x0 ;  /* 0x0000000000007b1d */ /* 0x002fec0000010000 */
[----:B------:R1:W-:Y:S01]  /*cc70*/  UTMASTG.2D [UR8], [UR6] ;  /* 0x00000008060073b5 */ /* 0x0003e20008008000 */
[----:B------:R0:W-:Y:S01]  /*cc80*/  UTMACMDFLUSH ;  /* 0x00000000000079b7 */ /* 0x0001e20000000000 */
[----:B------:R-:W-:-:S04]  /*cc90*/  DEPBAR.LE SB0, 0x0 ;  /* 0x000080000000791a */ /* 0x000fc80000000000 */
[----:B------:R-:W-:Y:S06]  /*cca0*/  BAR.SYNC.DEFER_BLOCKING 0x0 ;  /* 0x0000000000007b1d */ /* 0x000fec0000010000 */
[----:B-1----:R-:W-:Y:S05]  /*ccb0*/  EXIT ;  /* 0x000000000000794d */ /* 0x002fea0003800000 */
.L_x_48:
[----:B------:R-:W1:Y:S02]  /*ccc0*/  SYNCS.PHASECHK.TRANS64.TRYWAIT P0, [UR60+0x20000], R2 ;  /* 0x02000002ff0075a7 */ /* 0x000e64000800017c */
[----:B-1----:R-:W-:Y:S05]  /*ccd0*/  @!P0 BRA `(.L_x_48) ;  /* 0xfffffffc00f88947 */ /* 0x002fea000383ffff */
[----:B------:R-:W-:Y:S05]  /*cce0*/  BRA `(.L_x_50) ;  /* 0xffffff8400547947 */ /* 0x000fea000383ffff */
.L_x_51:
[----:B------:R-:W-:-:S00]  /*ccf0*/  BRA `(.L_x_51) ;  /* 0xfffffffc00fc7947 */ /* 0x000fc0000383ffff */
[----:B------:R-:W-:-:S00]  /*cd00*/  NOP ;  /* 0x0000000000007918 */ /* 0x000fc00000000000 */
[----:B------:R-:W-:-:S00]  /*cd10*/  NOP ;  /* 0x0000000000007918 */ /* 0x000fc00000000000 */
[----:B------:R-:W-:-:S00]  /*cd20*/  NOP ;  /* 0x0000000000007918 */ /* 0x000fc00000000000 */
[----:B------:R-:W-:-:S00]  /*cd30*/  NOP ;  /* 0x0000000000007918 */ /* 0x000fc00000000000 */
[----:B------:R-:W-:-:S00]  /*cd40*/  NOP ;  /* 0x0000000000007918 */ /* 0x000fc00000000000 */
[----:B------:R-:W-:-:S00]  /*cd50*/  NOP ;  /* 0x0000000000007918 */ /* 0x000fc00000000000 */
[----:B------:R-:W-:-:S00]  /*cd60*/  NOP ;  /* 0x0000000000007918 */ /* 0x000fc00000000000 */
[----:B------:R-:W-:-:S00]  /*cd70*/  NOP ;  /* 0x0000000000007918 */ /* 0x000fc00000000000 */
.L_x_52:


//--------------------- .nv.shared.gluon_wgmma    --------------------------
	.section	.nv.shared.gluon_wgmma,"aw",@nobits
	.sectionflags	@""
	.align	16
	.zero		1024


//--------------------- .nv.shared.reserved.0     --------------------------
	.section	.nv.shared.reserved.0,"aw",@nobits
	.weak		__nv_reservedSMEM_offset_0_alias
	.size		__nv_reservedSMEM_offset_0_alias, 0, 0
	.other		__nv_reservedSMEM_offset_0_alias,@"STO_CUDA_RESERVED_SHARED STV_DEFAULT"
__nv_reservedSMEM_offset_0_alias:
	.zero		0


//--------------------- .nv.constant0.gluon_wgmma --------------------------
	.section	.nv.constant0.gluon_wgmma,"a",@progbits
	.sectionflags	@""
	.align	4
.nv.constant0.gluon_wgmma:
	.zero		608


//--------------------- SYMBOLS --------------------------

	.type		.nv.reservedSmem.offset0,@object
	.size		.nv.reservedSmem.offset0,0x4
